//
// Generated by NVIDIA NVVM Compiler
//
// Compiler Build ID: CL-36424714
// Cuda compilation tools, release 13.0, V13.0.88
// Based on NVVM 20.0.0
//

.version 9.0
.target sm_100
.address_size 64

	// .globl	_Z16initialise_stateiiPKhPiS1_
.global .align 1 .u8 change;
// _ZZ16resolve_plateauxiiPKhPiPKiS1_E7s_array has been demoted
// _ZZ16resolve_plateauxiiPKhPiPKiS1_E7s_state has been demoted
// _ZZ16resolve_plateauxiiPKhPiPKiS1_E8s_change has been demoted

.visible .entry _Z16initialise_stateiiPKhPiS1_(
	.param .u32 _Z16initialise_stateiiPKhPiS1__param_0,
	.param .u32 _Z16initialise_stateiiPKhPiS1__param_1,
	.param .u64 .ptr .align 1 _Z16initialise_stateiiPKhPiS1__param_2,
	.param .u64 .ptr .align 1 _Z16initialise_stateiiPKhPiS1__param_3,
	.param .u64 .ptr .align 1 _Z16initialise_stateiiPKhPiS1__param_4
)
{
	.reg .pred 	%p<15>;
	.reg .b16 	%rs<24>;
	.reg .b32 	%r<40>;
	.reg .b64 	%rd<16>;

	ld.param.u32 	%r16, [_Z16initialise_stateiiPKhPiS1__param_0];
	ld.param.u32 	%r18, [_Z16initialise_stateiiPKhPiS1__param_1];
	ld.param.u64 	%rd5, [_Z16initialise_stateiiPKhPiS1__param_2];
	ld.param.u64 	%rd3, [_Z16initialise_stateiiPKhPiS1__param_3];
	ld.param.u64 	%rd4, [_Z16initialise_stateiiPKhPiS1__param_4];
	cvta.to.global.u64 	%rd1, %rd5;
	mov.u32 	%r19, %tid.x;
	mov.u32 	%r20, %ctaid.x;
	mov.u32 	%r21, %ntid.x;
	mad.lo.s32 	%r1, %r20, %r21, %r19;
	mov.u32 	%r22, %tid.y;
	mov.u32 	%r23, %ctaid.y;
	mov.u32 	%r24, %ntid.y;
	mad.lo.s32 	%r25, %r23, %r24, %r22;
	setp.ge.s32 	%p1, %r1, %r16;
	setp.ge.s32 	%p2, %r25, %r18;
	or.pred  	%p3, %p1, %p2;
	@%p3 bra 	$L__BB0_12;
	mad.lo.s32 	%r3, %r25, %r16, %r1;
	setp.eq.s32 	%p4, %r25, 0;
	cvt.s64.s32 	%rd6, %r3;
	add.s64 	%rd2, %rd1, %rd6;
	ld.global.u8 	%rs1, [%rd2];
	mov.u32 	%r35, %r3;
	mov.u16 	%rs21, %rs1;
	@%p4 bra 	$L__BB0_3;
	sub.s32 	%r26, %r3, %r16;
	cvt.s64.s32 	%rd7, %r26;
	add.s64 	%rd8, %rd1, %rd7;
	ld.global.u8 	%rs10, [%rd8];
	setp.gt.u16 	%p5, %rs10, %rs1;
	selp.b32 	%r35, %r3, %r26, %p5;
	min.u16 	%rs21, %rs10, %rs1;
$L__BB0_3:
	setp.lt.s32 	%p6, %r1, 1;
	@%p6 bra 	$L__BB0_5;
	ld.global.u8 	%rs12, [%rd2+-1];
	and.b16  	%rs13, %rs21, 255;
	setp.gt.u16 	%p7, %rs12, %rs13;
	add.s32 	%r27, %r3, -1;
	selp.b32 	%r35, %r35, %r27, %p7;
	min.u16 	%rs21, %rs12, %rs13;
$L__BB0_5:
	add.s32 	%r28, %r1, 1;
	setp.ge.s32 	%p8, %r28, %r16;
	@%p8 bra 	$L__BB0_7;
	ld.global.u8 	%rs14, [%rd2+1];
	and.b16  	%rs15, %rs21, 255;
	setp.gt.u16 	%p9, %rs14, %rs15;
	add.s32 	%r29, %r3, 1;
	selp.b32 	%r35, %r35, %r29, %p9;
	min.u16 	%rs21, %rs14, %rs15;
$L__BB0_7:
	add.s32 	%r30, %r25, 1;
	setp.ge.u32 	%p10, %r30, %r18;
	@%p10 bra 	$L__BB0_9;
	cvt.s64.s32 	%rd9, %r16;
	add.s64 	%rd10, %rd2, %rd9;
	ld.global.u8 	%rs16, [%rd10];
	and.b16  	%rs17, %rs21, 255;
	setp.gt.u16 	%p11, %rs16, %rs17;
	add.s32 	%r31, %r3, %r16;
	selp.b32 	%r35, %r35, %r31, %p11;
	min.u16 	%rs21, %rs16, %rs17;
$L__BB0_9:
	and.b16  	%rs19, %rs21, 255;
	setp.lt.u16 	%p12, %rs19, %rs1;
	mov.b32 	%r39, 0;
	@%p12 bra 	$L__BB0_11;
	setp.gt.s32 	%p13, %r35, %r3;
	setp.lt.s32 	%p14, %r35, %r3;
	max.s32 	%r35, %r35, %r3;
	selp.b32 	%r33, 3, 1, %p14;
	selp.b32 	%r39, 2, %r33, %p13;
$L__BB0_11:
	cvta.to.global.u64 	%rd11, %rd3;
	mul.wide.s32 	%rd12, %r3, 4;
	add.s64 	%rd13, %rd11, %rd12;
	st.global.u32 	[%rd13], %r35;
	cvta.to.global.u64 	%rd14, %rd4;
	add.s64 	%rd15, %rd14, %rd12;
	st.global.u32 	[%rd15], %r39;
$L__BB0_12:
	ret;

}
	// .globl	_Z16resolve_plateauxiiPKhPiPKiS1_
.visible .entry _Z16resolve_plateauxiiPKhPiPKiS1_(
	.param .u32 _Z16resolve_plateauxiiPKhPiPKiS1__param_0,
	.param .u32 _Z16resolve_plateauxiiPKhPiPKiS1__param_1,
	.param .u64 .ptr .align 1 _Z16resolve_plateauxiiPKhPiPKiS1__param_2,
	.param .u64 .ptr .align 1 _Z16resolve_plateauxiiPKhPiPKiS1__param_3,
	.param .u64 .ptr .align 1 _Z16resolve_plateauxiiPKhPiPKiS1__param_4,
	.param .u64 .ptr .align 1 _Z16resolve_plateauxiiPKhPiPKiS1__param_5
)
{
	.reg .pred 	%p<66>;
	.reg .b16 	%rs<17>;
	.reg .b32 	%r<126>;
	.reg .b64 	%rd<29>;
	// demoted variable
	.shared .align 1 .b8 _ZZ16resolve_plateauxiiPKhPiPKiS1_E7s_array[324];
	// demoted variable
	.shared .align 4 .b8 _ZZ16resolve_plateauxiiPKhPiPKiS1_E7s_state[1296];
	// demoted variable
	.shared .align 1 .u8 _ZZ16resolve_plateauxiiPKhPiPKiS1_E8s_change;
	ld.param.u32 	%r68, [_Z16resolve_plateauxiiPKhPiPKiS1__param_0];
	ld.param.u32 	%r71, [_Z16resolve_plateauxiiPKhPiPKiS1__param_1];
	ld.param.u64 	%rd10, [_Z16resolve_plateauxiiPKhPiPKiS1__param_2];
	ld.param.u64 	%rd11, [_Z16resolve_plateauxiiPKhPiPKiS1__param_3];
	ld.param.u64 	%rd12, [_Z16resolve_plateauxiiPKhPiPKiS1__param_4];
	cvta.to.global.u64 	%rd1, %rd12;
	cvta.to.global.u64 	%rd2, %rd10;
	cvta.to.global.u64 	%rd3, %rd11;
	mov.u32 	%r1, %tid.x;
	mov.u32 	%r72, %ctaid.x;
	mov.u32 	%r73, %ntid.x;
	mul.lo.s32 	%r2, %r72, %r73;
	add.s32 	%r3, %r2, %r1;
	mov.u32 	%r4, %tid.y;
	mov.u32 	%r74, %ctaid.y;
	mov.u32 	%r75, %ntid.y;
	mul.lo.s32 	%r5, %r74, %r75;
	add.s32 	%r76, %r5, %r4;
	setp.lt.s32 	%p11, %r3, %r68;
	setp.lt.s32 	%p12, %r76, %r71;
	and.pred  	%p1, %p11, %p12;
	mov.b64 	%rd28, 0;
	not.pred 	%p13, %p1;
	@%p13 bra 	$L__BB1_9;
	add.s32 	%r7, %r4, 1;
	add.s32 	%r8, %r1, 1;
	mad.lo.s32 	%r9, %r76, %r68, %r3;
	mad.lo.s32 	%r77, %r4, 18, 18;
	add.s32 	%r112, %r77, %r8;
	add.s32 	%r106, %r77, %r1;
	sub.s32 	%r108, %r9, %r68;
	setp.ne.s32 	%p65, %r76, 0;
	setp.eq.s32 	%p14, %r76, 0;
	add.s32 	%r13, %r8, %r2;
	setp.ne.s32 	%p15, %r4, 0;
	cvt.s64.s32 	%rd28, %r9;
	mul.wide.s32 	%rd13, %r9, 4;
	add.s64 	%rd14, %rd3, %rd13;
	ld.global.u32 	%r118, [%rd14];
	add.s64 	%rd5, %rd2, %rd28;
	ld.global.u8 	%rs1, [%rd5];
	mov.u32 	%r78, _ZZ16resolve_plateauxiiPKhPiPKiS1_E7s_array;
	add.s32 	%r15, %r78, %r106;
	st.shared.u8 	[%r15+1], %rs1;
	add.s64 	%rd6, %rd1, %rd13;
	ld.global.u32 	%r79, [%rd6];
	shl.b32 	%r80, %r106, 2;
	mov.u32 	%r81, _ZZ16resolve_plateauxiiPKhPiPKiS1_E7s_state;
	add.s32 	%r16, %r81, %r80;
	st.shared.u32 	[%r16+4], %r79;
	or.pred  	%p16, %p15, %p14;
	@%p16 bra 	$L__BB1_3;
	cvt.s64.s32 	%rd15, %r108;
	add.s64 	%rd16, %rd2, %rd15;
	ld.global.u8 	%rs2, [%rd16];
	st.shared.u8 	[%r15+-17], %rs2;
	mul.wide.s32 	%rd17, %r108, 4;
	add.s64 	%rd18, %rd1, %rd17;
	ld.global.u32 	%r82, [%rd18];
	st.shared.u32 	[%r16+-68], %r82;
$L__BB1_3:
	setp.ne.s32 	%p17, %r1, 0;
	setp.lt.s32 	%p18, %r3, 1;
	or.pred  	%p19, %p17, %p18;
	@%p19 bra 	$L__BB1_5;
	ld.global.u8 	%rs3, [%rd5+-1];
	st.shared.u8 	[%r15], %rs3;
	ld.global.u32 	%r83, [%rd6+-4];
	st.shared.u32 	[%r16], %r83;
$L__BB1_5:
	setp.ne.s32 	%p20, %r8, 16;
	setp.ge.s32 	%p21, %r13, %r68;
	or.pred  	%p22, %p20, %p21;
	@%p22 bra 	$L__BB1_7;
	ld.global.u8 	%rs4, [%rd5+1];
	st.shared.u8 	[%r15+2], %rs4;
	ld.global.u32 	%r84, [%rd6+4];
	st.shared.u32 	[%r16+8], %r84;
$L__BB1_7:
	add.s32 	%r109, %r9, -1;
	setp.gt.s32 	%p64, %r3, 0;
	add.s32 	%r110, %r9, 1;
	setp.lt.s32 	%p63, %r13, %r68;
	add.s32 	%r111, %r9, %r68;
	add.s32 	%r85, %r7, %r5;
	add.s32 	%r107, %r112, -18;
	add.s32 	%r105, %r112, 1;
	add.s32 	%r104, %r112, 18;
	setp.ne.s32 	%p23, %r7, 16;
	setp.lt.u32 	%p62, %r85, %r71;
	not.pred 	%p25, %p62;
	or.pred  	%p26, %p23, %p25;
	@%p26 bra 	$L__BB1_9;
	cvt.s64.s32 	%rd19, %r68;
	add.s64 	%rd20, %rd5, %rd19;
	ld.global.u8 	%rs5, [%rd20];
	st.shared.u8 	[%r15+19], %rs5;
	mul.wide.s32 	%rd21, %r68, 4;
	add.s64 	%rd22, %rd6, %rd21;
	ld.global.u32 	%r86, [%rd22];
	st.shared.u32 	[%r16+76], %r86;
	mov.pred 	%p62, -1;
$L__BB1_9:
	shl.b32 	%r88, %r112, 2;
	mov.u32 	%r89, _ZZ16resolve_plateauxiiPKhPiPKiS1_E7s_state;
	add.s32 	%r33, %r89, %r88;
	mov.u32 	%r90, _ZZ16resolve_plateauxiiPKhPiPKiS1_E7s_array;
	add.s32 	%r34, %r90, %r112;
	shl.b32 	%r91, %r107, 2;
	add.s32 	%r35, %r89, %r91;
	add.s32 	%r36, %r90, %r107;
	shl.b32 	%r92, %r106, 2;
	add.s32 	%r37, %r89, %r92;
	add.s32 	%r38, %r90, %r106;
	shl.b32 	%r93, %r105, 2;
	add.s32 	%r39, %r89, %r93;
	add.s32 	%r40, %r90, %r105;
	shl.b32 	%r94, %r104, 2;
	add.s32 	%r41, %r89, %r94;
	add.s32 	%r42, %r90, %r104;
	not.pred 	%p31, %p65;
	not.pred 	%p38, %p64;
	not.pred 	%p45, %p63;
	not.pred 	%p52, %p62;
$L__BB1_10:
	bar.sync 	0;
	mov.b16 	%rs6, 0;
	st.shared.u8 	[_ZZ16resolve_plateauxiiPKhPiPKiS1_E8s_change], %rs6;
	bar.sync 	0;
	@%p13 bra 	$L__BB1_26;
	ld.shared.u32 	%r125, [%r33];
	setp.lt.u32 	%p29, %r125, 2;
	@%p29 bra 	$L__BB1_26;
	ld.shared.u32 	%r95, [%r35];
	setp.gt.s32 	%p30, %r95, 0;
	or.pred  	%p32, %p31, %p30;
	mov.u32 	%r119, %r125;
	@%p32 bra 	$L__BB1_15;
	ld.shared.u8 	%rs7, [%r36];
	ld.shared.u8 	%rs8, [%r34];
	setp.ne.s16 	%p33, %rs7, %rs8;
	@%p33 bra 	$L__BB1_15;
	add.s32 	%r96, %r95, -1;
	setp.gt.s32 	%p34, %r125, 1;
	setp.lt.s32 	%p35, %r125, %r96;
	or.pred  	%p36, %p34, %p35;
	selp.b32 	%r118, %r108, %r118, %p36;
	selp.b32 	%r119, %r96, %r125, %p36;
$L__BB1_15:
	ld.shared.u32 	%r97, [%r37];
	setp.gt.s32 	%p37, %r97, 0;
	or.pred  	%p39, %p38, %p37;
	@%p39 bra 	$L__BB1_18;
	ld.shared.u8 	%rs9, [%r38];
	ld.shared.u8 	%rs10, [%r34];
	setp.ne.s16 	%p40, %rs9, %rs10;
	@%p40 bra 	$L__BB1_18;
	add.s32 	%r98, %r97, -1;
	setp.gt.s32 	%p41, %r119, 1;
	setp.lt.s32 	%p42, %r119, %r98;
	or.pred  	%p43, %p41, %p42;
	selp.b32 	%r118, %r109, %r118, %p43;
	selp.b32 	%r119, %r98, %r119, %p43;
$L__BB1_18:
	ld.shared.u32 	%r99, [%r39];
	setp.gt.s32 	%p44, %r99, 0;
	or.pred  	%p46, %p45, %p44;
	@%p46 bra 	$L__BB1_21;
	ld.shared.u8 	%rs11, [%r40];
	ld.shared.u8 	%rs12, [%r34];
	setp.ne.s16 	%p47, %rs11, %rs12;
	@%p47 bra 	$L__BB1_21;
	add.s32 	%r100, %r99, -1;
	setp.gt.s32 	%p48, %r119, 1;
	setp.lt.s32 	%p49, %r119, %r100;
	or.pred  	%p50, %p48, %p49;
	selp.b32 	%r118, %r110, %r118, %p50;
	selp.b32 	%r119, %r100, %r119, %p50;
$L__BB1_21:
	ld.shared.u32 	%r101, [%r41];
	setp.gt.s32 	%p51, %r101, 0;
	or.pred  	%p53, %p52, %p51;
	@%p53 bra 	$L__BB1_24;
	ld.shared.u8 	%rs13, [%r42];
	ld.shared.u8 	%rs14, [%r34];
	setp.ne.s16 	%p54, %rs13, %rs14;
	@%p54 bra 	$L__BB1_24;
	add.s32 	%r102, %r101, -1;
	setp.gt.s32 	%p55, %r119, 1;
	setp.lt.s32 	%p56, %r119, %r102;
	or.pred  	%p57, %p55, %p56;
	selp.b32 	%r118, %r111, %r118, %p57;
	selp.b32 	%r119, %r102, %r119, %p57;
$L__BB1_24:
	setp.eq.s32 	%p58, %r119, %r125;
	@%p58 bra 	$L__BB1_26;
	mov.b16 	%rs15, 1;
	st.shared.u8 	[_ZZ16resolve_plateauxiiPKhPiPKiS1_E8s_change], %rs15;
	st.global.u8 	[change], %rs15;
	mov.u32 	%r125, %r119;
$L__BB1_26:
	bar.sync 	0;
	@%p13 bra 	$L__BB1_28;
	st.shared.u32 	[%r33], %r125;
$L__BB1_28:
	ld.shared.u8 	%rs16, [_ZZ16resolve_plateauxiiPKhPiPKiS1_E8s_change];
	setp.ne.s16 	%p60, %rs16, 0;
	@%p60 bra 	$L__BB1_10;
	@%p13 bra 	$L__BB1_31;
	ld.param.u64 	%rd27, [_Z16resolve_plateauxiiPKhPiPKiS1__param_5];
	shl.b64 	%rd23, %rd28, 2;
	add.s64 	%rd24, %rd3, %rd23;
	st.global.u32 	[%rd24], %r118;
	ld.shared.u32 	%r103, [%r33];
	cvta.to.global.u64 	%rd25, %rd27;
	add.s64 	%rd26, %rd25, %rd23;
	st.global.u32 	[%rd26], %r103;
$L__BB1_31:
	ret;

}
	// .globl	_Z16propagate_labelsiiPi
.visible .entry _Z16propagate_labelsiiPi(
	.param .u32 _Z16propagate_labelsiiPi_param_0,
	.param .u32 _Z16propagate_labelsiiPi_param_1,
	.param .u64 .ptr .align 1 _Z16propagate_labelsiiPi_param_2
)
{
	.reg .pred 	%p<9>;
	.reg .b16 	%rs<2>;
	.reg .b32 	%r<26>;
	.reg .b64 	%rd<7>;

	ld.param.u32 	%r11, [_Z16propagate_labelsiiPi_param_0];
	ld.param.u32 	%r12, [_Z16propagate_labelsiiPi_param_1];
	ld.param.u64 	%rd3, [_Z16propagate_labelsiiPi_param_2];
	cvta.to.global.u64 	%rd1, %rd3;
	mov.u32 	%r14, %tid.x;
	mov.u32 	%r15, %ctaid.x;
	mov.u32 	%r16, %ntid.x;
	mad.lo.s32 	%r1, %r15, %r16, %r14;
	mov.u32 	%r17, %tid.y;
	mov.u32 	%r18, %ctaid.y;
	mov.u32 	%r19, %ntid.y;
	mad.lo.s32 	%r20, %r18, %r19, %r17;
	setp.ge.s32 	%p1, %r1, %r11;
	setp.ge.s32 	%p2, %r20, %r12;
	or.pred  	%p3, %p1, %p2;
	@%p3 bra 	$L__BB2_6;
	mad.lo.s32 	%r24, %r20, %r11, %r1;
	mul.wide.s32 	%rd4, %r24, 4;
	add.s64 	%rd2, %rd1, %rd4;
	ld.global.u32 	%r4, [%rd2];
	setp.eq.s32 	%p4, %r4, %r24;
	mov.u32 	%r25, %r24;
	@%p4 bra 	$L__BB2_4;
	mov.b32 	%r22, 0;
	mov.u32 	%r24, %r4;
$L__BB2_3:
	mov.u32 	%r25, %r24;
	mul.wide.s32 	%rd5, %r25, 4;
	add.s64 	%rd6, %rd1, %rd5;
	ld.global.u32 	%r24, [%rd6];
	add.s32 	%r8, %r22, 1;
	setp.ne.s32 	%p5, %r24, %r25;
	setp.lt.u32 	%p6, %r22, 4;
	and.pred  	%p7, %p5, %p6;
	mov.u32 	%r22, %r8;
	@%p7 bra 	$L__BB2_3;
$L__BB2_4:
	st.global.u32 	[%rd2], %r24;
	setp.eq.s32 	%p8, %r24, %r25;
	@%p8 bra 	$L__BB2_6;
	mov.b16 	%rs1, 1;
	st.global.u8 	[change], %rs1;
$L__BB2_6:
	ret;

}
	// .globl	_Z20unify_plateau_labelsiiPiPKi
.visible .entry _Z20unify_plateau_labelsiiPiPKi(
	.param .u32 _Z20unify_plateau_labelsiiPiPKi_param_0,
	.param .u32 _Z20unify_plateau_labelsiiPiPKi_param_1,
	.param .u64 .ptr .align 1 _Z20unify_plateau_labelsiiPiPKi_param_2,
	.param .u64 .ptr .align 1 _Z20unify_plateau_labelsiiPiPKi_param_3
)
{
	.reg .pred 	%p<23>;
	.reg .b16 	%rs<5>;
	.reg .b32 	%r<71>;
	.reg .b64 	%rd<35>;

	ld.param.u32 	%r20, [_Z20unify_plateau_labelsiiPiPKi_param_0];
	ld.param.u32 	%r22, [_Z20unify_plateau_labelsiiPiPKi_param_1];
	ld.param.u64 	%rd14, [_Z20unify_plateau_labelsiiPiPKi_param_2];
	ld.param.u64 	%rd15, [_Z20unify_plateau_labelsiiPiPKi_param_3];
	cvta.to.global.u64 	%rd1, %rd14;
	cvta.to.global.u64 	%rd2, %rd15;
	mov.u32 	%r23, %tid.x;
	mov.u32 	%r24, %ctaid.x;
	mov.u32 	%r25, %ntid.x;
	mad.lo.s32 	%r1, %r24, %r25, %r23;
	mov.u32 	%r26, %tid.y;
	mov.u32 	%r27, %ctaid.y;
	mov.u32 	%r28, %ntid.y;
	mad.lo.s32 	%r29, %r27, %r28, %r26;
	setp.ge.s32 	%p1, %r1, %r20;
	setp.ge.s32 	%p2, %r29, %r22;
	or.pred  	%p3, %p1, %p2;
	@%p3 bra 	$L__BB3_24;
	mad.lo.s32 	%r3, %r29, %r20, %r1;
	mul.wide.s32 	%rd16, %r3, 4;
	add.s64 	%rd3, %rd2, %rd16;
	ld.global.u32 	%r30, [%rd3];
	setp.lt.s32 	%p4, %r30, 2;
	add.s64 	%rd4, %rd1, %rd16;
	@%p4 bra 	$L__BB3_22;
	sub.s32 	%r4, %r3, %r20;
	setp.eq.s32 	%p5, %r29, 0;
	@%p5 bra 	$L__BB3_7;
	mul.wide.s32 	%rd17, %r4, 4;
	add.s64 	%rd18, %rd2, %rd17;
	ld.global.u32 	%r31, [%rd18];
	setp.lt.s32 	%p6, %r31, 2;
	@%p6 bra 	$L__BB3_7;
	ld.global.u32 	%r32, [%rd4];
	add.s64 	%rd20, %rd1, %rd17;
	ld.global.u32 	%r33, [%rd20];
	mul.wide.s32 	%rd21, %r32, 4;
	add.s64 	%rd5, %rd1, %rd21;
	ld.global.u32 	%r34, [%rd5];
	mul.wide.s32 	%rd22, %r33, 4;
	add.s64 	%rd6, %rd1, %rd22;
	ld.global.u32 	%r66, [%rd6];
	setp.eq.s32 	%p7, %r34, %r66;
	@%p7 bra 	$L__BB3_7;
$L__BB3_5:
	atom.global.min.s32 	%r35, [%rd5], %r66;
	ld.global.u32 	%r36, [%rd5];
	atom.global.min.s32 	%r37, [%rd6], %r36;
	ld.global.u32 	%r38, [%rd5];
	ld.global.u32 	%r66, [%rd6];
	setp.ne.s32 	%p8, %r38, %r66;
	@%p8 bra 	$L__BB3_5;
	mov.b16 	%rs1, 1;
	st.global.u8 	[change], %rs1;
$L__BB3_7:
	setp.lt.s32 	%p9, %r1, 1;
	@%p9 bra 	$L__BB3_12;
	ld.global.u32 	%r39, [%rd3+-4];
	setp.lt.s32 	%p10, %r39, 2;
	@%p10 bra 	$L__BB3_12;
	ld.global.u32 	%r40, [%rd4];
	ld.global.u32 	%r41, [%rd4+-4];
	mul.wide.s32 	%rd23, %r40, 4;
	add.s64 	%rd7, %rd1, %rd23;
	ld.global.u32 	%r42, [%rd7];
	mul.wide.s32 	%rd24, %r41, 4;
	add.s64 	%rd8, %rd1, %rd24;
	ld.global.u32 	%r67, [%rd8];
	setp.eq.s32 	%p11, %r42, %r67;
	@%p11 bra 	$L__BB3_12;
$L__BB3_10:
	atom.global.min.s32 	%r43, [%rd7], %r67;
	ld.global.u32 	%r44, [%rd7];
	atom.global.min.s32 	%r45, [%rd8], %r44;
	ld.global.u32 	%r46, [%rd7];
	ld.global.u32 	%r67, [%rd8];
	setp.ne.s32 	%p12, %r46, %r67;
	@%p12 bra 	$L__BB3_10;
	mov.b16 	%rs2, 1;
	st.global.u8 	[change], %rs2;
$L__BB3_12:
	add.s32 	%r47, %r1, 1;
	setp.ge.s32 	%p13, %r47, %r20;
	@%p13 bra 	$L__BB3_17;
	ld.global.u32 	%r48, [%rd3+4];
	setp.lt.s32 	%p14, %r48, 2;
	@%p14 bra 	$L__BB3_17;
	ld.global.u32 	%r49, [%rd4];
	ld.global.u32 	%r50, [%rd4+4];
	mul.wide.s32 	%rd25, %r49, 4;
	add.s64 	%rd9, %rd1, %rd25;
	ld.global.u32 	%r51, [%rd9];
	mul.wide.s32 	%rd26, %r50, 4;
	add.s64 	%rd10, %rd1, %rd26;
	ld.global.u32 	%r68, [%rd10];
	setp.eq.s32 	%p15, %r51, %r68;
	@%p15 bra 	$L__BB3_17;
$L__BB3_15:
	atom.global.min.s32 	%r52, [%rd9], %r68;
	ld.global.u32 	%r53, [%rd9];
	atom.global.min.s32 	%r54, [%rd10], %r53;
	ld.global.u32 	%r55, [%rd9];
	ld.global.u32 	%r68, [%rd10];
	setp.ne.s32 	%p16, %r55, %r68;
	@%p16 bra 	$L__BB3_15;
	mov.b16 	%rs3, 1;
	st.global.u8 	[change], %rs3;
$L__BB3_17:
	add.s32 	%r56, %r29, 1;
	setp.ge.u32 	%p17, %r56, %r22;
	@%p17 bra 	$L__BB3_22;
	mul.wide.s32 	%rd11, %r20, 4;
	add.s64 	%rd27, %rd3, %rd11;
	ld.global.u32 	%r57, [%rd27];
	setp.lt.s32 	%p18, %r57, 2;
	@%p18 bra 	$L__BB3_22;
	ld.global.u32 	%r58, [%rd4];
	add.s64 	%rd28, %rd4, %rd11;
	ld.global.u32 	%r59, [%rd28];
	mul.wide.s32 	%rd29, %r58, 4;
	add.s64 	%rd12, %rd1, %rd29;
	ld.global.u32 	%r60, [%rd12];
	mul.wide.s32 	%rd30, %r59, 4;
	add.s64 	%rd13, %rd1, %rd30;
	ld.global.u32 	%r69, [%rd13];
	setp.eq.s32 	%p19, %r60, %r69;
	@%p19 bra 	$L__BB3_22;
$L__BB3_20:
	atom.global.min.s32 	%r61, [%rd12], %r69;
	ld.global.u32 	%r62, [%rd12];
	atom.global.min.s32 	%r63, [%rd13], %r62;
	ld.global.u32 	%r64, [%rd12];
	ld.global.u32 	%r69, [%rd13];
	setp.ne.s32 	%p20, %r64, %r69;
	@%p20 bra 	$L__BB3_20;
	mov.b16 	%rs4, 1;
	st.global.u8 	[change], %rs4;
$L__BB3_22:
	ld.global.u32 	%r65, [%rd4];
	mul.wide.s32 	%rd31, %r65, 4;
	add.s64 	%rd32, %rd1, %rd31;
	ld.global.u32 	%r70, [%rd32];
	setp.eq.s32 	%p21, %r65, %r70;
	@%p21 bra 	$L__BB3_24;
$L__BB3_23:
	st.global.u32 	[%rd4], %r70;
	mul.wide.s32 	%rd33, %r70, 4;
	add.s64 	%rd34, %rd1, %rd33;
	ld.global.u32 	%r19, [%rd34];
	setp.ne.s32 	%p22, %r70, %r19;
	mov.u32 	%r70, %r19;
	@%p22 bra 	$L__BB3_23;
$L__BB3_24:
	ret;

}


// ===== COMPILED SASS (sm_100) =====

	.target	sm_100

	.elftype	@"ET_EXEC"


//--------------------- .note.nv.tkinfo           --------------------------
	.section	.note.nv.tkinfo,"",@"SHT_NOTE"
	.sectionflags	@"SHF_NOTE_NV_TKINFO"
	.tkinfo
        /*0018*/ 	.word	0x00000002
        /*0030*/ 	.string	""
        /*0030*/ 	.string	"ptxas"
        /*0030*/ 	.string	"Cuda compilation tools, release 13.0, V13.0.88"
        /*0030*/ 	.string	"Build cuda_13.0.r13.0/compiler.36424714_0"
        /*0030*/ 	.string	"-arch sm_100 -m 64 "



//--------------------- .note.nv.cuinfo           --------------------------
	.section	.note.nv.cuinfo,"",@"SHT_NOTE"
	.sectionflags	@"SHF_NOTE_NV_CUINFO"
        /*0018*/ 	.short	0x0002
        /*001a*/ 	.short	0x0064
        /*001c*/ 	.short	0x0082
	.zero		2


//--------------------- .nv.info                  --------------------------
	.section	.nv.info,"",@"SHT_CUDA_INFO"
	.align	4


	//----- nvinfo : EIATTR_REGCOUNT
	.align		4
        /*0000*/ 	.byte	0x04, 0x2f
        /*0002*/ 	.short	(.L_2 - .L_1)
	.align		4
.L_1:
        /*0004*/ 	.word	index@(_Z16initialise_stateiiPKhPiS1_)
        /*0008*/ 	.word	0x00000015


	//----- nvinfo : EIATTR_FRAME_SIZE
	.align		4
.L_2:
        /*000c*/ 	.byte	0x04, 0x11
        /*000e*/ 	.short	(.L_4 - .L_3)
	.align		4
.L_3:
        /*0010*/ 	.word	index@(_Z16initialise_stateiiPKhPiS1_)
        /*0014*/ 	.word	0x00000000


	//----- nvinfo : EIATTR_REGCOUNT
	.align		4
.L_4:
        /*0018*/ 	.byte	0x04, 0x2f
        /*001a*/ 	.short	(.L_6 - .L_5)
	.align		4
.L_5:
        /*001c*/ 	.word	index@(_Z16resolve_plateauxiiPKhPiPKiS1_)
        /*0020*/ 	.word	0x0000001f


	//----- nvinfo : EIATTR_FRAME_SIZE
	.align		4
.L_6:
        /*0024*/ 	.byte	0x04, 0x11
        /*0026*/ 	.short	(.L_8 - .L_7)
	.align		4
.L_7:
        /*0028*/ 	.word	index@(_Z16resolve_plateauxiiPKhPiPKiS1_)
        /*002c*/ 	.word	0x00000000


	//----- nvinfo : EIATTR_REGCOUNT
	.align		4
.L_8:
        /*0030*/ 	.byte	0x04, 0x2f
        /*0032*/ 	.short	(.L_10 - .L_9)
	.align		4
.L_9:
        /*0034*/ 	.word	index@(_Z16propagate_labelsiiPi)
        /*0038*/ 	.word	0x0000000e


	//----- nvinfo : EIATTR_FRAME_SIZE
	.align		4
.L_10:
        /*003c*/ 	.byte	0x04, 0x11
        /*003e*/ 	.short	(.L_12 - .L_11)
	.align		4
.L_11:
        /*0040*/ 	.word	index@(_Z16propagate_labelsiiPi)
        /*0044*/ 	.word	0x00000000


	//----- nvinfo : EIATTR_REGCOUNT
	.align		4
.L_12:
        /*0048*/ 	.byte	0x04, 0x2f
        /*004a*/ 	.short	(.L_14 - .L_13)
	.align		4
.L_13:
        /*004c*/ 	.word	index@(_Z20unify_plateau_labelsiiPiPKi)
        /*0050*/ 	.word	0x00000016


	//----- nvinfo : EIATTR_FRAME_SIZE
	.align		4
.L_14:
        /*0054*/ 	.byte	0x04, 0x11
        /*0056*/ 	.short	(.L_16 - .L_15)
	.align		4
.L_15:
        /*0058*/ 	.word	index@(_Z20unify_plateau_labelsiiPiPKi)
        /*005c*/ 	.word	0x00000000


	//----- nvinfo : EIATTR_MIN_STACK_SIZE
	.align		4
.L_16:
        /*0060*/ 	.byte	0x04, 0x12
        /*0062*/ 	.short	(.L_18 - .L_17)
	.align		4
.L_17:
        /*0064*/ 	.word	index@(_Z20unify_plateau_labelsiiPiPKi)
        /*0068*/ 	.word	0x00000000


	//----- nvinfo : EIATTR_MIN_STACK_SIZE
	.align		4
.L_18:
        /*006c*/ 	.byte	0x04, 0x12
        /*006e*/ 	.short	(.L_20 - .L_19)
	.align		4
.L_19:
        /*0070*/ 	.word	index@(_Z16propagate_labelsiiPi)
        /*0074*/ 	.word	0x00000000


	//----- nvinfo : EIATTR_MIN_STACK_SIZE
	.align		4
.L_20:
        /*0078*/ 	.byte	0x04, 0x12
        /*007a*/ 	.short	(.L_22 - .L_21)
	.align		4
.L_21:
        /*007c*/ 	.word	index@(_Z16resolve_plateauxiiPKhPiPKiS1_)
        /*0080*/ 	.word	0x00000000


	//----- nvinfo : EIATTR_MIN_STACK_SIZE
	.align		4
.L_22:
        /*0084*/ 	.byte	0x04, 0x12
        /*0086*/ 	.short	(.L_24 - .L_23)
	.align		4
.L_23:
        /*0088*/ 	.word	index@(_Z16initialise_stateiiPKhPiS1_)
        /*008c*/ 	.word	0x00000000
.L_24:


//--------------------- .nv.compat                --------------------------
	.section	.nv.compat,"",@"SHT_CUDA_COMPAT_INFO"
	.align	4
        /*0000*/ 	.byte	0x02, 0x09, 0x00, 0x00, 0x02, 0x02, 0x01, 0x00, 0x02, 0x05, 0x05, 0x00, 0x03, 0x07, 0x01, 0x01
        /*0010*/ 	.byte	0x02, 0x03, 0x00, 0x00, 0x02, 0x06, 0x01, 0x00, 0x04, 0x0b, 0x08, 0x00, 0x09, 0x00, 0x00, 0x00
        /*0020*/ 	.byte	0x00, 0x00, 0x00, 0x00


//--------------------- .nv.info._Z20unify_plateau_labelsiiPiPKi --------------------------
	.section	.nv.info._Z20unify_plateau_labelsiiPiPKi,"",@"SHT_CUDA_INFO"
	.sectionflags	@""
	.align	4


	//----- nvinfo : EIATTR_CUDA_API_VERSION
	.align		4
        /*0000*/ 	.byte	0x04, 0x37
        /*0002*/ 	.short	(.L_26 - .L_25)
.L_25:
        /*0004*/ 	.word	0x00000082


	//----- nvinfo : EIATTR_KPARAM_INFO
	.align		4
.L_26:
        /*0008*/ 	.byte	0x04, 0x17
        /*000a*/ 	.short	(.L_28 - .L_27)
.L_27:
        /*000c*/ 	.word	0x00000000
        /*0010*/ 	.short	0x0003
        /*0012*/ 	.short	0x0010
        /*0014*/ 	.byte	0x00, 0xf5, 0x21, 0x00


	//----- nvinfo : EIATTR_KPARAM_INFO
	.align		4
.L_28:
        /*0018*/ 	.byte	0x04, 0x17
        /*001a*/ 	.short	(.L_30 - .L_29)
.L_29:
        /*001c*/ 	.word	0x00000000
        /*0020*/ 	.short	0x0002
        /*0022*/ 	.short	0x0008
        /*0024*/ 	.byte	0x00, 0xf5, 0x21, 0x00


	//----- nvinfo : EIATTR_KPARAM_INFO
	.align		4
.L_30:
        /*0028*/ 	.byte	0x04, 0x17
        /*002a*/ 	.short	(.L_32 - .L_31)
.L_31:
        /*002c*/ 	.word	0x00000000
        /*0030*/ 	.short	0x0001
        /*0032*/ 	.short	0x0004
        /*0034*/ 	.byte	0x00, 0xf0, 0x11, 0x00


	//----- nvinfo : EIATTR_KPARAM_INFO
	.align		4
.L_32:
        /*0038*/ 	.byte	0x04, 0x17
        /*003a*/ 	.short	(.L_34 - .L_33)
.L_33:
        /*003c*/ 	.word	0x00000000
        /*0040*/ 	.short	0x0000
        /*0042*/ 	.short	0x0000
        /*0044*/ 	.byte	0x00, 0xf0, 0x11, 0x00


	//----- nvinfo : EIATTR_SPARSE_MMA_MASK
	.align		4
.L_34:
        /*0048*/ 	.byte	0x03, 0x50
        /*004a*/ 	.short	0x0000


	//----- nvinfo : EIATTR_MAXREG_COUNT
	.align		4
        /*004c*/ 	.byte	0x03, 0x1b
        /*004e*/ 	.short	0x00ff


	//----- nvinfo : EIATTR_MERCURY_ISA_VERSION
	.align		4
        /*0050*/ 	.byte	0x03, 0x5f
        /*0052*/ 	.short	0x0101


	//----- nvinfo : EIATTR_VRC_CTA_INIT_COUNT
	.align		4
        /*0054*/ 	.byte	0x02, 0x4a
	.zero		1
	.zero		1


	//----- nvinfo : EIATTR_EXIT_INSTR_OFFSETS
	.align		4
        /*0058*/ 	.byte	0x04, 0x1c
        /*005a*/ 	.short	(.L_36 - .L_35)


	//   ....[0]....
.L_35:
        /*005c*/ 	.word	0x000000c0


	//   ....[1]....
        /*0060*/ 	.word	0x000008d0


	//   ....[2]....
        /*0064*/ 	.word	0x00000950


	//----- nvinfo : EIATTR_CRS_STACK_SIZE
	.align		4
.L_36:
        /*0068*/ 	.byte	0x04, 0x1e
        /*006a*/ 	.short	(.L_38 - .L_37)
.L_37:
        /*006c*/ 	.word	0x00000000


	//----- nvinfo : EIATTR_CBANK_PARAM_SIZE
	.align		4
.L_38:
        /*0070*/ 	.byte	0x03, 0x19
        /*0072*/ 	.short	0x0018


	//----- nvinfo : EIATTR_PARAM_CBANK
	.align		4
        /*0074*/ 	.byte	0x04, 0x0a
        /*0076*/ 	.short	(.L_40 - .L_39)
	.align		4
.L_39:
        /*0078*/ 	.word	index@(.nv.constant0._Z20unify_plateau_labelsiiPiPKi)
        /*007c*/ 	.short	0x0380
        /*007e*/ 	.short	0x0018


	//----- nvinfo : EIATTR_SW_WAR
	.align		4
.L_40:
        /*0080*/ 	.byte	0x04, 0x36
        /*0082*/ 	.short	(.L_42 - .L_41)
.L_41:
        /*0084*/ 	.word	0x00000008
.L_42:


//--------------------- .nv.info._Z16propagate_labelsiiPi --------------------------
	.section	.nv.info._Z16propagate_labelsiiPi,"",@"SHT_CUDA_INFO"
	.sectionflags	@""
	.align	4


	//----- nvinfo : EIATTR_CUDA_API_VERSION
	.align		4
        /*0000*/ 	.byte	0x04, 0x37
        /*0002*/ 	.short	(.L_44 - .L_43)
.L_43:
        /*0004*/ 	.word	0x00000082


	//----- nvinfo : EIATTR_KPARAM_INFO
	.align		4
.L_44:
        /*0008*/ 	.byte	0x04, 0x17
        /*000a*/ 	.short	(.L_46 - .L_45)
.L_45:
        /*000c*/ 	.word	0x00000000
        /*0010*/ 	.short	0x0002
        /*0012*/ 	.short	0x0008
        /*0014*/ 	.byte	0x00, 0xf5, 0x21, 0x00


	//----- nvinfo : EIATTR_KPARAM_INFO
	.align		4
.L_46:
        /*0018*/ 	.byte	0x04, 0x17
        /*001a*/ 	.short	(.L_48 - .L_47)
.L_47:
        /*001c*/ 	.word	0x00000000
        /*0020*/ 	.short	0x0001
        /*0022*/ 	.short	0x0004
        /*0024*/ 	.byte	0x00, 0xf0, 0x11, 0x00


	//----- nvinfo : EIATTR_KPARAM_INFO
	.align		4
.L_48:
        /*0028*/ 	.byte	0x04, 0x17
        /*002a*/ 	.short	(.L_50 - .L_49)
.L_49:
        /*002c*/ 	.word	0x00000000
        /*0030*/ 	.short	0x0000
        /*0032*/ 	.short	0x0000
        /*0034*/ 	.byte	0x00, 0xf0, 0x11, 0x00


	//----- nvinfo : EIATTR_SPARSE_MMA_MASK
	.align		4
.L_50:
        /*0038*/ 	.byte	0x03, 0x50
        /*003a*/ 	.short	0x0000


	//----- nvinfo : EIATTR_MAXREG_COUNT
	.align		4
        /*003c*/ 	.byte	0x03, 0x1b
        /*003e*/ 	.short	0x00ff


	//----- nvinfo : EIATTR_MERCURY_ISA_VERSION
	.align		4
        /*0040*/ 	.byte	0x03, 0x5f
        /*0042*/ 	.short	0x0101


	//----- nvinfo : EIATTR_VRC_CTA_INIT_COUNT
	.align		4
        /*0044*/ 	.byte	0x02, 0x4a
	.zero		1
	.zero		1


	//----- nvinfo : EIATTR_EXIT_INSTR_OFFSETS
	.align		4
        /*0048*/ 	.byte	0x04, 0x1c
        /*004a*/ 	.short	(.L_52 - .L_51)


	//   ....[0]....
.L_51:
        /*004c*/ 	.word	0x000000c0


	//   ....[1]....
        /*0050*/ 	.word	0x00000230


	//   ....[2]....
        /*0054*/ 	.word	0x00000270


	//----- nvinfo : EIATTR_CRS_STACK_SIZE
	.align		4
.L_52:
        /*0058*/ 	.byte	0x04, 0x1e
        /*005a*/ 	.short	(.L_54 - .L_53)
.L_53:
        /*005c*/ 	.word	0x00000000


	//----- nvinfo : EIATTR_CBANK_PARAM_SIZE
	.align		4
.L_54:
        /*0060*/ 	.byte	0x03, 0x19
        /*0062*/ 	.short	0x0010


	//----- nvinfo : EIATTR_PARAM_CBANK
	.align		4
        /*0064*/ 	.byte	0x04, 0x0a
        /*0066*/ 	.short	(.L_56 - .L_55)
	.align		4
.L_55:
        /*0068*/ 	.word	index@(.nv.constant0._Z16propagate_labelsiiPi)
        /*006c*/ 	.short	0x0380
        /*006e*/ 	.short	0x0010


	//----- nvinfo : EIATTR_SW_WAR
	.align		4
.L_56:
        /*0070*/ 	.byte	0x04, 0x36
        /*0072*/ 	.short	(.L_58 - .L_57)
.L_57:
        /*0074*/ 	.word	0x00000008
.L_58:


//--------------------- .nv.info._Z16resolve_plateauxiiPKhPiPKiS1_ --------------------------
	.section	.nv.info._Z16resolve_plateauxiiPKhPiPKiS1_,"",@"SHT_CUDA_INFO"
	.sectionflags	@""
	.align	4


	//----- nvinfo : EIATTR_CUDA_API_VERSION
	.align		4
        /*0000*/ 	.byte	0x04, 0x37
        /*0002*/ 	.short	(.L_60 - .L_59)
.L_59:
        /*0004*/ 	.word	0x00000082


	//----- nvinfo : EIATTR_KPARAM_INFO
	.align		4
.L_60:
        /*0008*/ 	.byte	0x04, 0x17
        /*000a*/ 	.short	(.L_62 - .L_61)
.L_61:
        /*000c*/ 	.word	0x00000000
        /*0010*/ 	.short	0x0005
        /*0012*/ 	.short	0x0020
        /*0014*/ 	.byte	0x00, 0xf5, 0x21, 0x00


	//----- nvinfo : EIATTR_KPARAM_INFO
	.align		4
.L_62:
        /*0018*/ 	.byte	0x04, 0x17
        /*001a*/ 	.short	(.L_64 - .L_63)
.L_63:
        /*001c*/ 	.word	0x00000000
        /*0020*/ 	.short	0x0004
        /*0022*/ 	.short	0x0018
        /*0024*/ 	.byte	0x00, 0xf5, 0x21, 0x00


	//----- nvinfo : EIATTR_KPARAM_INFO
	.align		4
.L_64:
        /*0028*/ 	.byte	0x04, 0x17
        /*002a*/ 	.short	(.L_66 - .L_65)
.L_65:
        /*002c*/ 	.word	0x00000000
        /*0030*/ 	.short	0x0003
        /*0032*/ 	.short	0x0010
        /*0034*/ 	.byte	0x00, 0xf5, 0x21, 0x00


	//----- nvinfo : EIATTR_KPARAM_INFO
	.align		4
.L_66:
        /*0038*/ 	.byte	0x04, 0x17
        /*003a*/ 	.short	(.L_68 - .L_67)
.L_67:
        /*003c*/ 	.word	0x00000000
        /*0040*/ 	.short	0x0002
        /*0042*/ 	.short	0x0008
        /*0044*/ 	.byte	0x00, 0xf5, 0x21, 0x00


	//----- nvinfo : EIATTR_KPARAM_INFO
	.align		4
.L_68:
        /*0048*/ 	.byte	0x04, 0x17
        /*004a*/ 	.short	(.L_70 - .L_69)
.L_69:
        /*004c*/ 	.word	0x00000000
        /*0050*/ 	.short	0x0001
        /*0052*/ 	.short	0x0004
        /*0054*/ 	.byte	0x00, 0xf0, 0x11, 0x00


	//----- nvinfo : EIATTR_KPARAM_INFO
	.align		4
.L_70:
        /*0058*/ 	.byte	0x04, 0x17
        /*005a*/ 	.short	(.L_72 - .L_71)
.L_71:
        /*005c*/ 	.word	0x00000000
        /*0060*/ 	.short	0x0000
        /*0062*/ 	.short	0x0000
        /*0064*/ 	.byte	0x00, 0xf0, 0x11, 0x00


	//----- nvinfo : EIATTR_SPARSE_MMA_MASK
	.align		4
.L_72:
        /*0068*/ 	.byte	0x03, 0x50
        /*006a*/ 	.short	0x0000


	//----- nvinfo : EIATTR_MAXREG_COUNT
	.align		4
        /*006c*/ 	.byte	0x03, 0x1b
        /*006e*/ 	.short	0x00ff


	//----- nvinfo : EIATTR_NUM_BARRIERS
	.align		4
        /*0070*/ 	.byte	0x02, 0x4c
        /*0072*/ 	.byte	0x01
	.zero		1


	//----- nvinfo : EIATTR_MERCURY_ISA_VERSION
	.align		4
        /*0074*/ 	.byte	0x03, 0x5f
        /*0076*/ 	.short	0x0101


	//----- nvinfo : EIATTR_VRC_CTA_INIT_COUNT
	.align		4
        /*0078*/ 	.byte	0x02, 0x4a
	.zero		1
	.zero		1


	//----- nvinfo : EIATTR_EXIT_INSTR_OFFSETS
	.align		4
        /*007c*/ 	.byte	0x04, 0x1c
        /*007e*/ 	.short	(.L_74 - .L_73)


	//   ....[0]....
.L_73:
        /*0080*/ 	.word	0x00000b00


	//   ....[1]....
        /*0084*/ 	.word	0x00000bc0


	//----- nvinfo : EIATTR_CRS_STACK_SIZE
	.align		4
.L_74:
        /*0088*/ 	.byte	0x04, 0x1e
        /*008a*/ 	.short	(.L_76 - .L_75)
.L_75:
        /*008c*/ 	.word	0x00000000


	//----- nvinfo : EIATTR_CBANK_PARAM_SIZE
	.align		4
.L_76:
        /*0090*/ 	.byte	0x03, 0x19
        /*0092*/ 	.short	0x0028


	//----- nvinfo : EIATTR_PARAM_CBANK
	.align		4
        /*0094*/ 	.byte	0x04, 0x0a
        /*0096*/ 	.short	(.L_78 - .L_77)
	.align		4
.L_77:
        /*0098*/ 	.word	index@(.nv.constant0._Z16resolve_plateauxiiPKhPiPKiS1_)
        /*009c*/ 	.short	0x0380
        /*009e*/ 	.short	0x0028


	//----- nvinfo : EIATTR_SW_WAR
	.align		4
.L_78:
        /*00a0*/ 	.byte	0x04, 0x36
        /*00a2*/ 	.short	(.L_80 - .L_79)
.L_79:
        /*00a4*/ 	.word	0x00000008
.L_80:


//--------------------- .nv.info._Z16initialise_stateiiPKhPiS1_ --------------------------
	.section	.nv.info._Z16initialise_stateiiPKhPiS1_,"",@"SHT_CUDA_INFO"
	.sectionflags	@""
	.align	4


	//----- nvinfo : EIATTR_CUDA_API_VERSION
	.align		4
        /*0000*/ 	.byte	0x04, 0x37
        /*0002*/ 	.short	(.L_82 - .L_81)
.L_81:
        /*0004*/ 	.word	0x00000082


	//----- nvinfo : EIATTR_KPARAM_INFO
	.align		4
.L_82:
        /*0008*/ 	.byte	0x04, 0x17
        /*000a*/ 	.short	(.L_84 - .L_83)
.L_83:
        /*000c*/ 	.word	0x00000000
        /*0010*/ 	.short	0x0004
        /*0012*/ 	.short	0x0018
        /*0014*/ 	.byte	0x00, 0xf5, 0x21, 0x00


	//----- nvinfo : EIATTR_KPARAM_INFO
	.align		4
.L_84:
        /*0018*/ 	.byte	0x04, 0x17
        /*001a*/ 	.short	(.L_86 - .L_85)
.L_85:
        /*001c*/ 	.word	0x00000000
        /*0020*/ 	.short	0x0003
        /*0022*/ 	.short	0x0010
        /*0024*/ 	.byte	0x00, 0xf5, 0x21, 0x00


	//----- nvinfo : EIATTR_KPARAM_INFO
	.align		4
.L_86:
        /*0028*/ 	.byte	0x04, 0x17
        /*002a*/ 	.short	(.L_88 - .L_87)
.L_87:
        /*002c*/ 	.word	0x00000000
        /*0030*/ 	.short	0x0002
        /*0032*/ 	.short	0x0008
        /*0034*/ 	.byte	0x00, 0xf5, 0x21, 0x00


	//----- nvinfo : EIATTR_KPARAM_INFO
	.align		4
.L_88:
        /*0038*/ 	.byte	0x04, 0x17
        /*003a*/ 	.short	(.L_90 - .L_89)
.L_89:
        /*003c*/ 	.word	0x00000000
        /*0040*/ 	.short	0x0001
        /*0042*/ 	.short	0x0004
        /*0044*/ 	.byte	0x00, 0xf0, 0x11, 0x00


	//----- nvinfo : EIATTR_KPARAM_INFO
	.align		4
.L_90:
        /*0048*/ 	.byte	0x04, 0x17
        /*004a*/ 	.short	(.L_92 - .L_91)
.L_91:
        /*004c*/ 	.word	0x00000000
        /*0050*/ 	.short	0x0000
        /*0052*/ 	.short	0x0000
        /*0054*/ 	.byte	0x00, 0xf0, 0x11, 0x00


	//----- nvinfo : EIATTR_SPARSE_MMA_MASK
	.align		4
.L_92:
        /*0058*/ 	.byte	0x03, 0x50
        /*005a*/ 	.short	0x0000


	//----- nvinfo : EIATTR_MAXREG_COUNT
	.align		4
        /*005c*/ 	.byte	0x03, 0x1b
        /*005e*/ 	.short	0x00ff


	//----- nvinfo : EIATTR_MERCURY_ISA_VERSION
	.align		4
        /*0060*/ 	.byte	0x03, 0x5f
        /*0062*/ 	.short	0x0101


	//----- nvinfo : EIATTR_VRC_CTA_INIT_COUNT
	.align		4
        /*0064*/ 	.byte	0x02, 0x4a
	.zero		1
	.zero		1


	//----- nvinfo : EIATTR_EXIT_INSTR_OFFSETS
	.align		4
        /*0068*/ 	.byte	0x04, 0x1c
        /*006a*/ 	.short	(.L_94 - .L_93)


	//   ....[0]....
.L_93:
        /*006c*/ 	.word	0x000000c0


	//   ....[1]....
        /*0070*/ 	.word	0x00000460


	//----- nvinfo : EIATTR_CBANK_PARAM_SIZE
	.align		4
.L_94:
        /*0074*/ 	.byte	0x03, 0x19
        /*0076*/ 	.short	0x0020


	//----- nvinfo : EIATTR_PARAM_CBANK
	.align		4
        /*0078*/ 	.byte	0x04, 0x0a
        /*007a*/ 	.short	(.L_96 - .L_95)
	.align		4
.L_95:
        /*007c*/ 	.word	index@(.nv.constant0._Z16initialise_stateiiPKhPiS1_)
        /*0080*/ 	.short	0x0380
        /*0082*/ 	.short	0x0020


	//----- nvinfo : EIATTR_SW_WAR
	.align		4
.L_96:
        /*0084*/ 	.byte	0x04, 0x36
        /*0086*/ 	.short	(.L_98 - .L_97)
.L_97:
        /*0088*/ 	.word	0x00000008
.L_98:


//--------------------- .nv.callgraph             --------------------------
	.section	.nv.callgraph,"",@"SHT_CUDA_CALLGRAPH"
	.align	4
	.sectionentsize	8
	.align		4
        /*0000*/ 	.word	0x00000000
	.align		4
        /*0004*/ 	.word	0xffffffff
	.align		4
        /*0008*/ 	.word	0x00000000
	.align		4
        /*000c*/ 	.word	0xfffffffe
	.align		4
        /*0010*/ 	.word	0x00000000
	.align		4
        /*0014*/ 	.word	0xfffffffd
	.align		4
        /*0018*/ 	.word	0x00000000
	.align		4
        /*001c*/ 	.word	0xfffffffc


//--------------------- .nv.constant4             --------------------------
	.section	.nv.constant4,"a",@progbits
	.align	8
	.align		8
.nv.constant4:
        /*0000*/ 	.dword	change


//--------------------- .text._Z20unify_plateau_labelsiiPiPKi --------------------------
	.section	.text._Z20unify_plateau_labelsiiPiPKi,"ax",@progbits
	.align	128
        .global         _Z20unify_plateau_labelsiiPiPKi
        .type           _Z20unify_plateau_labelsiiPiPKi,@function
        .size           _Z20unify_plateau_labelsiiPiPKi,(.L_x_38 - _Z20unify_plateau_labelsiiPiPKi)
        .other          _Z20unify_plateau_labelsiiPiPKi,@"STO_CUDA_ENTRY STV_DEFAULT"
_Z20unify_plateau_labelsiiPiPKi:
.text._Z20unify_plateau_labelsiiPiPKi:
[----:B------:R-:W-:Y:S01]  /*0000*/  LDC R1, c[0x0][0x37c] ;  /* 0x0000df00ff017b82 */ /* 0x000fe20000000800 */
[----:B------:R-:W0:Y:S07]  /*0010*/  S2R R0, SR_TID.Y ;  /* 0x0000000000007919 */ /* 0x000e2e0000002200 */
[----:B------:R-:W1:Y:S01]  /*0020*/  LDC R2, c[0x0][0x360] ;  /* 0x0000d800ff027b82 */ /* 0x000e620000000800 */
[----:B------:R-:W1:Y:S07]  /*0030*/  S2R R11, SR_TID.X ;  /* 0x00000000000b7919 */ /* 0x000e6e0000002100 */
[----:B------:R-:W0:Y:S08]  /*0040*/  S2UR UR5, SR_CTAID.Y ;  /* 0x00000000000579c3 */ /* 0x000e300000002600 */
[----:B------:R-:W0:Y:S08]  /*0050*/  LDC R3, c[0x0][0x364] ;  /* 0x0000d900ff037b82 */ /* 0x000e300000000800 */
[----:B------:R-:W1:Y:S08]  /*0060*/  S2UR UR4, SR_CTAID.X ;  /* 0x00000000000479c3 */ /* 0x000e700000002500 */
[----:B------:R-:W2:Y:S01]  /*0070*/  LDC.64 R8, c[0x0][0x380] ;  /* 0x0000e000ff087b82 */ /* 0x000ea20000000a00 */
[----:B0-----:R-:W-:-:S02]  /*0080*/  IMAD R0, R3, UR5, R0 ;  /* 0x0000000503007c24 */ /* 0x001fc4000f8e0200 */
[----:B-1----:R-:W-:-:S03]  /*0090*/  IMAD R11, R2, UR4, R11 ;  /* 0x00000004020b7c24 */ /* 0x002fc6000f8e020b */
[----:B--2---:R-:W-:-:S04]  /*00a0*/  ISETP.GE.AND P0, PT, R0, R9, PT ;  /* 0x000000090000720c */ /* 0x004fc80003f06270 */
[----:B------:R-:W-:-:S13]  /*00b0*/  ISETP.GE.OR P0, PT, R11, R8, P0 ;  /* 0x000000080b00720c */ /* 0x000fda0000706670 */
[----:B------:R-:W-:Y:S05]  /*00c0*/  @P0 EXIT ;  /* 0x000000000000094d */ /* 0x000fea0003800000 */
[----:B------:R-:W0:Y:S01]  /*00d0*/  LDC.64 R12, c[0x0][0x390] ;  /* 0x0000e400ff0c7b82 */ /* 0x000e220000000a00 */
[----:B------:R-:W1:Y:S01]  /*00e0*/  LDCU.64 UR4, c[0x0][0x358] ;  /* 0x00006b00ff0477ac */ /* 0x000e620008000a00 */
[----:B------:R-:W-:-:S06]  /*00f0*/  IMAD R15, R0, R8, R11 ;  /* 0x00000008000f7224 */ /* 0x000fcc00078e020b */
[----:B------:R-:W2:Y:S01]  /*0100*/  LDC.64 R4, c[0x0][0x388] ;  /* 0x0000e200ff047b82 */ /* 0x000ea20000000a00 */
[----:B0-----:R-:W-:-:S05]  /*0110*/  IMAD.WIDE R6, R15, 0x4, R12 ;  /* 0x000000040f067825 */ /* 0x001fca00078e020c */
[----:B-1----:R-:W3:Y:S01]  /*0120*/  LDG.E R2, desc[UR4][R6.64] ;  /* 0x0000000406027981 */ /* 0x002ee2000c1e1900 */
[----:B------:R-:W-:Y:S01]  /*0130*/  BSSY.RECONVERGENT B0, `(.L_x_0) ;  /* 0x0000075000007945 */ /* 0x000fe20003800200 */
[----:B---3--:R-:W-:Y:S01]  /*0140*/  ISETP.GE.AND P0, PT, R2, 0x2, PT ;  /* 0x000000020200780c */ /* 0x008fe20003f06270 */
[----:B--2---:R-:W-:-:S12]  /*0150*/  IMAD.WIDE R2, R15, 0x4, R4 ;  /* 0x000000040f027825 */ /* 0x004fd800078e0204 */
[----:B------:R-:W-:Y:S05]  /*0160*/  @!P0 BRA `(.L_x_1) ;  /* 0x0000000400c48947 */ /* 0x000fea0003800000 */
[----:B------:R-:W-:Y:S01]  /*0170*/  ISETP.NE.AND P0, PT, R0, RZ, PT ;  /* 0x000000ff0000720c */ /* 0x000fe20003f05270 */
[----:B------:R-:W-:-:S12]  /*0180*/  BSSY.RECONVERGENT B1, `(.L_x_2) ;  /* 0x000001c000017945 */ /* 0x000fd80003800200 */
[----:B------:R-:W-:Y:S05]  /*0190*/  @!P0 BRA `(.L_x_3) ;  /* 0x0000000000688947 */ /* 0x000fea0003800000 */
[----:B------:R-:W-:-:S04]  /*01a0*/  IMAD.IADD R15, R15, 0x1, -R8 ;  /* 0x000000010f0f7824 */ /* 0x000fc800078e0a08 */
[----:B------:R-:W-:-:S06]  /*01b0*/  IMAD.WIDE R12, R15, 0x4, R12 ;  /* 0x000000040f0c7825 */ /* 0x000fcc00078e020c */
[----:B------:R-:W2:Y:S02]  /*01c0*/  LDG.E R12, desc[UR4][R12.64] ;  /* 0x000000040c0c7981 */ /* 0x000ea4000c1e1900 */
[----:B--2---:R-:W-:-:S13]  /*01d0*/  ISETP.GE.AND P0, PT, R12, 0x2, PT ;  /* 0x000000020c00780c */ /* 0x004fda0003f06270 */
[----:B------:R-:W-:Y:S05]  /*01e0*/  @!P0 BRA `(.L_x_3) ;  /* 0x0000000000548947 */ /* 0x000fea0003800000 */
[--C-:B------:R-:W-:Y:S02]  /*01f0*/  IMAD.WIDE R12, R15, 0x4, R4.reuse ;  /* 0x000000040f0c7825 */ /* 0x100fe400078e0204 */
[----:B------:R-:W2:Y:S04]  /*0200*/  LDG.E R15, desc[UR4][R2.64] ;  /* 0x00000004020f7981 */ /* 0x000ea8000c1e1900 */
[----:B------:R-:W3:Y:S01]  /*0210*/  LDG.E R13, desc[UR4][R12.64] ;  /* 0x000000040c0d7981 */ /* 0x000ee2000c1e1900 */
[----:B--2---:R-:W-:-:S04]  /*0220*/  IMAD.WIDE R14, R15, 0x4, R4 ;  /* 0x000000040f0e7825 */ /* 0x004fc800078e0204 */
[----:B---3--:R-:W-:Y:S01]  /*0230*/  IMAD.WIDE R16, R13, 0x4, R4 ;  /* 0x000000040d107825 */ /* 0x008fe200078e0204 */
[----:B------:R-:W2:Y:S04]  /*0240*/  LDG.E R10, desc[UR4][R14.64] ;  /* 0x000000040e0a7981 */ /* 0x000ea8000c1e1900 */
[----:B------:R-:W2:Y:S02]  /*0250*/  LDG.E R19, desc[UR4][R16.64] ;  /* 0x0000000410137981 */ /* 0x000ea4000c1e1900 */
[----:B--2---:R-:W-:-:S13]  /*0260*/  ISETP.NE.AND P0, PT, R10, R19, PT ;  /* 0x000000130a00720c */ /* 0x004fda0003f05270 */
[----:B------:R-:W-:Y:S05]  /*0270*/  @!P0 BRA `(.L_x_3) ;  /* 0x0000000000308947 */ /* 0x000fea0003800000 */
[----:B------:R-:W-:Y:S01]  /*0280*/  BSSY.RECONVERGENT B2, `(.L_x_4) ;  /* 0x0000008000027945 */ /* 0x000fe20003800200 */
.L_x_5:
[----:B------:R0:W-:Y:S04]  /*0290*/  REDG.E.MIN.S32.STRONG.GPU desc[UR4][R14.64], R19 ;  /* 0x000000130e00798e */ /* 0x0001e8000c92e304 */
[----:B------:R-:W2:Y:S04]  /*02a0*/  LDG.E R13, desc[UR4][R14.64] ;  /* 0x000000040e0d7981 */ /* 0x000ea8000c1e1900 */
[----:B--2---:R1:W-:Y:S04]  /*02b0*/  REDG.E.MIN.S32.STRONG.GPU desc[UR4][R16.64], R13 ;  /* 0x0000000d1000798e */ /* 0x0043e8000c92e304 */
[----:B------:R-:W2:Y:S04]  /*02c0*/  LDG.E R10, desc[UR4][R14.64] ;  /* 0x000000040e0a7981 */ /* 0x000ea8000c1e1900 */
[----:B0-----:R-:W2:Y:S02]  /*02d0*/  LDG.E R19, desc[UR4][R16.64] ;  /* 0x0000000410137981 */ /* 0x001ea4000c1e1900 */
[----:B--2---:R-:W-:-:S13]  /*02e0*/  ISETP.NE.AND P0, PT, R10, R19, PT ;  /* 0x000000130a00720c */ /* 0x004fda0003f05270 */
[----:B-1----:R-:W-:Y:S05]  /*02f0*/  @P0 BRA `(.L_x_5) ;  /* 0xfffffffc00e40947 */ /* 0x002fea000383ffff */
[----:B------:R-:W-:Y:S05]  /*0300*/  BSYNC.RECONVERGENT B2 ;  /* 0x0000000000027941 */ /* 0x000fea0003800200 */
.L_x_4:
[----:B------:R-:W0:Y:S01]  /*0310*/  LDC.64 R12, c[0x4][RZ] ;  /* 0x01000000ff0c7b82 */ /* 0x000e220000000a00 */
[----:B------:R-:W-:-:S05]  /*0320*/  HFMA2 R10, -RZ, RZ, 0, 5.9604644775390625e-08 ;  /* 0x00000001ff0a7431 */ /* 0x000fca00000001ff */
[----:B0-----:R0:W-:Y:S02]  /*0330*/  STG.E.U8 desc[UR4][R12.64], R10 ;  /* 0x0000000a0c007986 */ /* 0x0011e4000c101104 */
.L_x_3:
[----:B------:R-:W-:Y:S05]  /*0340*/  BSYNC.RECONVERGENT B1 ;  /* 0x0000000000017941 */ /* 0x000fea0003800200 */
.L_x_2:
[----:B------:R-:W-:Y:S01]  /*0350*/  ISETP.GE.AND P0, PT, R11, 0x1, PT ;  /* 0x000000010b00780c */ /* 0x000fe20003f06270 */
[----:B------:R-:W-:-:S12]  /*0360*/  BSSY.RECONVERGENT B1, `(.L_x_6) ;  /* 0x0000019000017945 */ /* 0x000fd80003800200 */
[----:B------:R-:W-:Y:S05]  /*0370*/  @!P0 BRA `(.L_x_7) ;  /* 0x00000000005c8947 */ /* 0x000fea0003800000 */
[----:B0-----:R-:W2:Y:S02]  /*0380*/  LDG.E R10, desc[UR4][R6.64+-0x4] ;  /* 0xfffffc04060a7981 */ /* 0x001ea4000c1e1900 */
[----:B--2---:R-:W-:-:S13]  /*0390*/  ISETP.GE.AND P0, PT, R10, 0x2, PT ;  /* 0x000000020a00780c */ /* 0x004fda0003f06270 */
[----:B------:R-:W-:Y:S05]  /*03a0*/  @!P0 BRA `(.L_x_7) ;  /* 0x0000000000508947 */ /* 0x000fea0003800000 */
        /* <DEDUP_REMOVED lines=9> */
.L_x_9:
        /* <DEDUP_REMOVED lines=8> */
.L_x_8:
[----:B------:R-:W0:Y:S01]  /*04c0*/  LDC.64 R12, c[0x4][RZ] ;  /* 0x01000000ff0c7b82 */ /* 0x000e220000000a00 */
[----:B------:R-:W-:-:S05]  /*04d0*/  IMAD.MOV.U32 R10, RZ, RZ, 0x1 ;  /* 0x00000001ff0a7424 */ /* 0x000fca00078e00ff */
[----:B0-----:R1:W-:Y:S02]  /*04e0*/  STG.E.U8 desc[UR4][R12.64], R10 ;  /* 0x0000000a0c007986 */ /* 0x0013e4000c101104 */
.L_x_7:
[----:B------:R-:W-:Y:S05]  /*04f0*/  BSYNC.RECONVERGENT B1 ;  /* 0x0000000000017941 */ /* 0x000fea0003800200 */
.L_x_6:
[----:B------:R-:W-:Y:S01]  /*0500*/  IADD3 R11, PT, PT, R11, 0x1, RZ ;  /* 0x000000010b0b7810 */ /* 0x000fe20007ffe0ff */
[----:B------:R-:W-:Y:S03]  /*0510*/  BSSY.RECONVERGENT B1, `(.L_x_10) ;  /* 0x000001a000017945 */ /* 0x000fe60003800200 */
[----:B------:R-:W-:-:S13]  /*0520*/  ISETP.GE.AND P0, PT, R11, R8, PT ;  /* 0x000000080b00720c */ /* 0x000fda0003f06270 */
[----:B------:R-:W-:Y:S05]  /*0530*/  @P0 BRA `(.L_x_11) ;  /* 0x00000000005c0947 */ /* 0x000fea0003800000 */
[----:B01----:R-:W2:Y:S02]  /*0540*/  LDG.E R10, desc[UR4][R6.64+0x4] ;  /* 0x00000404060a7981 */ /* 0x003ea4000c1e1900 */
        /* <DEDUP_REMOVED lines=11> */
.L_x_13:
        /* <DEDUP_REMOVED lines=8> */
.L_x_12:
[----:B------:R-:W0:Y:S01]  /*0680*/  LDC.64 R10, c[0x4][RZ] ;  /* 0x01000000ff0a7b82 */ /* 0x000e220000000a00 */
[----:B------:R-:W-:-:S05]  /*0690*/  IMAD.MOV.U32 R12, RZ, RZ, 0x1 ;  /* 0x00000001ff0c7424 */ /* 0x000fca00078e00ff */
[----:B0-----:R2:W-:Y:S02]  /*06a0*/  STG.E.U8 desc[UR4][R10.64], R12 ;  /* 0x0000000c0a007986 */ /* 0x0015e4000c101104 */
.L_x_11:
[----:B------:R-:W-:Y:S05]  /*06b0*/  BSYNC.RECONVERGENT B1 ;  /* 0x0000000000017941 */ /* 0x000fea0003800200 */
.L_x_10:
[----:B------:R-:W-:-:S04]  /*06c0*/  IADD3 R0, PT, PT, R0, 0x1, RZ ;  /* 0x0000000100007810 */ /* 0x000fc80007ffe0ff */
[----:B------:R-:W-:-:S13]  /*06d0*/  ISETP.GE.U32.AND P0, PT, R0, R9, PT ;  /* 0x000000090000720c */ /* 0x000fda0003f06070 */
[----:B------:R-:W-:Y:S05]  /*06e0*/  @P0 BRA `(.L_x_1) ;  /* 0x0000000000640947 */ /* 0x000fea0003800000 */
[----:B------:R-:W-:-:S06]  /*06f0*/  IMAD.WIDE R6, R8, 0x4, R6 ;  /* 0x0000000408067825 */ /* 0x000fcc00078e0206 */
[----:B------:R-:W3:Y:S02]  /*0700*/  LDG.E R6, desc[UR4][R6.64] ;  /* 0x0000000406067981 */ /* 0x000ee4000c1e1900 */
[----:B---3--:R-:W-:-:S13]  /*0710*/  ISETP.GE.AND P0, PT, R6, 0x2, PT ;  /* 0x000000020600780c */ /* 0x008fda0003f06270 */
[----:B------:R-:W-:Y:S05]  /*0720*/  @!P0 BRA `(.L_x_1) ;  /* 0x0000000000548947 */ /* 0x000fea0003800000 */
[----:B------:R-:W-:Y:S01]  /*0730*/  IMAD.WIDE R8, R8, 0x4, R2 ;  /* 0x0000000408087825 */ /* 0x000fe200078e0202 */
[----:B------:R-:W3:Y:S05]  /*0740*/  LDG.E R7, desc[UR4][R2.64] ;  /* 0x0000000402077981 */ /* 0x000eea000c1e1900 */
[----:B------:R-:W0:Y:S01]  /*0750*/  LDG.E R9, desc[UR4][R8.64] ;  /* 0x0000000408097981 */ /* 0x000e22000c1e1900 */
[----:B---3--:R-:W-:-:S04]  /*0760*/  IMAD.WIDE R6, R7, 0x4, R4 ;  /* 0x0000000407067825 */ /* 0x008fc800078e0204 */
[----:B012---:R-:W-:Y:S01]  /*0770*/  IMAD.WIDE R10, R9, 0x4, R4 ;  /* 0x00000004090a7825 */ /* 0x007fe200078e0204 */
[----:B------:R-:W2:Y:S04]  /*0780*/  LDG.E R0, desc[UR4][R6.64] ;  /* 0x0000000406007981 */ /* 0x000ea8000c1e1900 */
[----:B------:R-:W2:Y:S02]  /*0790*/  LDG.E R13, desc[UR4][R10.64] ;  /* 0x000000040a0d7981 */ /* 0x000ea4000c1e1900 */
[----:B--2---:R-:W-:-:S13]  /*07a0*/  ISETP.NE.AND P0, PT, R0, R13, PT ;  /* 0x0000000d0000720c */ /* 0x004fda0003f05270 */
[----:B------:R-:W-:Y:S05]  /*07b0*/  @!P0 BRA `(.L_x_1) ;  /* 0x0000000000308947 */ /* 0x000fea0003800000 */
[----:B------:R-:W-:Y:S01]  /*07c0*/  BSSY.RECONVERGENT B1, `(.L_x_14) ;  /* 0x0000008000017945 */ /* 0x000fe20003800200 */
.L_x_15:
        /* <DEDUP_REMOVED lines=8> */
.L_x_14:
[----:B------:R-:W0:Y:S01]  /*0850*/  LDC.64 R6, c[0x4][RZ] ;  /* 0x01000000ff067b82 */ /* 0x000e220000000a00 */
[----:B------:R-:W-:-:S05]  /*0860*/  IMAD.MOV.U32 R0, RZ, RZ, 0x1 ;  /* 0x00000001ff007424 */ /* 0x000fca00078e00ff */
[----:B0-----:R3:W-:Y:S02]  /*0870*/  STG.E.U8 desc[UR4][R6.64], R0 ;  /* 0x0000000006007986 */ /* 0x0017e4000c101104 */
.L_x_1:
[----:B------:R-:W-:Y:S05]  /*0880*/  BSYNC.RECONVERGENT B0 ;  /* 0x0000000000007941 */ /* 0x000fea0003800200 */
.L_x_0:
[----:B------:R-:W3:Y:S02]  /*0890*/  LDG.E R9, desc[UR4][R2.64] ;  /* 0x0000000402097981 */ /* 0x000ee4000c1e1900 */
[----:B---3--:R-:W-:-:S06]  /*08a0*/  IMAD.WIDE R6, R9, 0x4, R4 ;  /* 0x0000000409067825 */ /* 0x008fcc00078e0204 */
[----:B------:R-:W3:Y:S02]  /*08b0*/  LDG.E R6, desc[UR4][R6.64] ;  /* 0x0000000406067981 */ /* 0x000ee4000c1e1900 */
[----:B---3--:R-:W-:-:S13]  /*08c0*/  ISETP.NE.AND P0, PT, R9, R6, PT ;  /* 0x000000060900720c */ /* 0x008fda0003f05270 */
[----:B------:R-:W-:Y:S05]  /*08d0*/  @!P0 EXIT ;  /* 0x000000000000894d */ /* 0x000fea0003800000 */
[----:B------:R-:W-:-:S07]  /*08e0*/  MOV R9, R6 ;  /* 0x0000000600097202 */ /* 0x000fce0000000f00 */
.L_x_16:
[C---:B------:R-:W-:Y:S01]  /*08f0*/  IMAD.WIDE R6, R9.reuse, 0x4, R4 ;  /* 0x0000000409067825 */ /* 0x040fe200078e0204 */
[----:B------:R3:W-:Y:S05]  /*0900*/  STG.E desc[UR4][R2.64], R9 ;  /* 0x0000000902007986 */ /* 0x0007ea000c101904 */
[----:B------:R-:W4:Y:S02]  /*0910*/  LDG.E R6, desc[UR4][R6.64] ;  /* 0x0000000406067981 */ /* 0x000f24000c1e1900 */
[----:B----4-:R-:W-:Y:S01]  /*0920*/  ISETP.NE.AND P0, PT, R9, R6, PT ;  /* 0x000000060900720c */ /* 0x010fe20003f05270 */
[----:B---3--:R-:W-:-:S12]  /*0930*/  IMAD.MOV.U32 R9, RZ, RZ, R6 ;  /* 0x000000ffff097224 */ /* 0x008fd800078e0006 */
[----:B------:R-:W-:Y:S05]  /*0940*/  @P0 BRA `(.L_x_16) ;  /* 0xfffffffc00e80947 */ /* 0x000fea000383ffff */
[----:B------:R-:W-:Y:S05]  /*0950*/  EXIT ;  /* 0x000000000000794d */ /* 0x000fea0003800000 */
.L_x_17:
[----:B------:R-:W-:-:S00]  /*0960*/  BRA `(.L_x_17) ;  /* 0xfffffffc00fc7947 */ /* 0x000fc0000383ffff */
[----:B------:R-:W-:-:S00]  /*0970*/  NOP ;  /* 0x0000000000007918 */ /* 0x000fc00000000000 */
        /* <DEDUP_REMOVED lines=8> */
.L_x_38:


//--------------------- .text._Z16propagate_labelsiiPi --------------------------
	.section	.text._Z16propagate_labelsiiPi,"ax",@progbits
	.align	128
        .global         _Z16propagate_labelsiiPi
        .type           _Z16propagate_labelsiiPi,@function
        .size           _Z16propagate_labelsiiPi,(.L_x_39 - _Z16propagate_labelsiiPi)
        .other          _Z16propagate_labelsiiPi,@"STO_CUDA_ENTRY STV_DEFAULT"
_Z16propagate_labelsiiPi:
.text._Z16propagate_labelsiiPi:
[----:B------:R-:W-:Y:S01]  /*0000*/  LDC R1, c[0x0][0x37c] ;  /* 0x0000df00ff017b82 */ /* 0x000fe20000000800 */
[----:B------:R-:W0:Y:S07]  /*0010*/  S2R R3, SR_TID.Y ;  /* 0x0000000000037919 */ /* 0x000e2e0000002200 */
[----:B------:R-:W1:Y:S01]  /*0020*/  LDC R5, c[0x0][0x360] ;  /* 0x0000d800ff057b82 */ /* 0x000e620000000800 */
[----:B------:R-:W2:Y:S01]  /*0030*/  LDCU.64 UR6, c[0x0][0x380] ;  /* 0x00007000ff0677ac */ /* 0x000ea20008000a00 */
[----:B------:R-:W1:Y:S06]  /*0040*/  S2R R0, SR_TID.X ;  /* 0x0000000000007919 */ /* 0x000e6c0000002100 */
[----:B------:R-:W0:Y:S08]  /*0050*/  S2UR UR5, SR_CTAID.Y ;  /* 0x00000000000579c3 */ /* 0x000e300000002600 */
[----:B------:R-:W0:Y:S08]  /*0060*/  LDC R2, c[0x0][0x364] ;  /* 0x0000d900ff027b82 */ /* 0x000e300000000800 */
[----:B------:R-:W1:Y:S01]  /*0070*/  S2UR UR4, SR_CTAID.X ;  /* 0x00000000000479c3 */ /* 0x000e620000002500 */
[----:B0-----:R-:W-:-:S05]  /*0080*/  IMAD R3, R2, UR5, R3 ;  /* 0x0000000502037c24 */ /* 0x001fca000f8e0203 */
[----:B--2---:R-:W-:Y:S01]  /*0090*/  ISETP.GE.AND P0, PT, R3, UR7, PT ;  /* 0x0000000703007c0c */ /* 0x004fe2000bf06270 */
[----:B-1----:R-:W-:-:S05]  /*00a0*/  IMAD R0, R5, UR4, R0 ;  /* 0x0000000405007c24 */ /* 0x002fca000f8e0200 */
[----:B------:R-:W-:-:S13]  /*00b0*/  ISETP.GE.OR P0, PT, R0, UR6, P0 ;  /* 0x0000000600007c0c */ /* 0x000fda0008706670 */
[----:B------:R-:W-:Y:S05]  /*00c0*/  @P0 EXIT ;  /* 0x000000000000094d */ /* 0x000fea0003800000 */
[----:B------:R-:W0:Y:S01]  /*00d0*/  LDC.64 R6, c[0x0][0x388] ;  /* 0x0000e200ff067b82 */ /* 0x000e220000000a00 */
[----:B------:R-:W1:Y:S01]  /*00e0*/  LDCU.64 UR4, c[0x0][0x358] ;  /* 0x00006b00ff0477ac */ /* 0x000e620008000a00 */
[----:B------:R-:W-:-:S04]  /*00f0*/  IMAD R11, R3, UR6, R0 ;  /* 0x00000006030b7c24 */ /* 0x000fc8000f8e0200 */
[----:B0-----:R-:W-:-:S05]  /*0100*/  IMAD.WIDE R2, R11, 0x4, R6 ;  /* 0x000000040b027825 */ /* 0x001fca00078e0206 */
[----:B-1----:R-:W2:Y:S01]  /*0110*/  LDG.E R0, desc[UR4][R2.64] ;  /* 0x0000000402007981 */ /* 0x002ea2000c1e1900 */
[----:B------:R-:W-:Y:S01]  /*0120*/  BSSY.RECONVERGENT B0, `(.L_x_18) ;  /* 0x000000e000007945 */ /* 0x000fe20003800200 */
[----:B------:R-:W-:Y:S01]  /*0130*/  IMAD.MOV.U32 R9, RZ, RZ, R11 ;  /* 0x000000ffff097224 */ /* 0x000fe200078e000b */
[----:B--2---:R-:W-:-:S13]  /*0140*/  ISETP.NE.AND P0, PT, R0, R11, PT ;  /* 0x0000000b0000720c */ /* 0x004fda0003f05270 */
[----:B------:R-:W-:Y:S05]  /*0150*/  @!P0 BRA `(.L_x_19) ;  /* 0x0000000000288947 */ /* 0x000fea0003800000 */
[----:B------:R-:W-:Y:S01]  /*0160*/  MOV R9, R0 ;  /* 0x0000000000097202 */ /* 0x000fe20000000f00 */
[----:B------:R-:W-:-:S07]  /*0170*/  IMAD.MOV.U32 R0, RZ, RZ, RZ ;  /* 0x000000ffff007224 */ /* 0x000fce00078e00ff */
.L_x_20:
[----:B------:R-:W-:-:S06]  /*0180*/  IMAD.WIDE R4, R9, 0x4, R6 ;  /* 0x0000000409047825 */ /* 0x000fcc00078e0206 */
[----:B------:R-:W2:Y:S01]  /*0190*/  LDG.E R4, desc[UR4][R4.64] ;  /* 0x0000000404047981 */ /* 0x000ea2000c1e1900 */
[C---:B------:R-:W-:Y:S01]  /*01a0*/  ISETP.GE.U32.AND P0, PT, R0.reuse, 0x4, PT ;  /* 0x000000040000780c */ /* 0x040fe20003f06070 */
[----:B------:R-:W-:Y:S01]  /*01b0*/  IMAD.MOV.U32 R11, RZ, RZ, R9 ;  /* 0x000000ffff0b7224 */ /* 0x000fe200078e0009 */
[----:B------:R-:W-:Y:S02]  /*01c0*/  IADD3 R0, PT, PT, R0, 0x1, RZ ;  /* 0x0000000100007810 */ /* 0x000fe40007ffe0ff */
[----:B--2---:R-:W-:Y:S02]  /*01d0*/  ISETP.NE.AND P1, PT, R4, R9, PT ;  /* 0x000000090400720c */ /* 0x004fe40003f25270 */
[----:B------:R-:W-:-:S11]  /*01e0*/  MOV R9, R4 ;  /* 0x0000000400097202 */ /* 0x000fd60000000f00 */
[----:B------:R-:W-:Y:S05]  /*01f0*/  @!P0 BRA P1, `(.L_x_20) ;  /* 0xfffffffc00e08947 */ /* 0x000fea000083ffff */
.L_x_19:
[----:B------:R-:W-:Y:S05]  /*0200*/  BSYNC.RECONVERGENT B0 ;  /* 0x0000000000007941 */ /* 0x000fea0003800200 */
.L_x_18:
[----:B------:R-:W-:Y:S01]  /*0210*/  ISETP.NE.AND P0, PT, R9, R11, PT ;  /* 0x0000000b0900720c */ /* 0x000fe20003f05270 */
[----:B------:R0:W-:-:S12]  /*0220*/  STG.E desc[UR4][R2.64], R9 ;  /* 0x0000000902007986 */ /* 0x0001d8000c101904 */
[----:B0-----:R-:W-:Y:S05]  /*0230*/  @!P0 EXIT ;  /* 0x000000000000894d */ /* 0x001fea0003800000 */
[----:B------:R-:W0:Y:S01]  /*0240*/  LDC.64 R2, c[0x4][RZ] ;  /* 0x01000000ff027b82 */ /* 0x000e220000000a00 */
[----:B------:R-:W-:-:S05]  /*0250*/  IMAD.MOV.U32 R0, RZ, RZ, 0x1 ;  /* 0x00000001ff007424 */ /* 0x000fca00078e00ff */
[----:B0-----:R-:W-:Y:S01]  /*0260*/  STG.E.U8 desc[UR4][R2.64], R0 ;  /* 0x0000000002007986 */ /* 0x001fe2000c101104 */
[----:B------:R-:W-:Y:S05]  /*0270*/  EXIT ;  /* 0x000000000000794d */ /* 0x000fea0003800000 */
.L_x_21:
        /* <DEDUP_REMOVED lines=16> */
.L_x_39:


//--------------------- .text._Z16resolve_plateauxiiPKhPiPKiS1_ --------------------------
	.section	.text._Z16resolve_plateauxiiPKhPiPKiS1_,"ax",@progbits
	.align	128
        .global         _Z16resolve_plateauxiiPKhPiPKiS1_
        .type           _Z16resolve_plateauxiiPKhPiPKiS1_,@function
        .size           _Z16resolve_plateauxiiPKhPiPKiS1_,(.L_x_40 - _Z16resolve_plateauxiiPKhPiPKiS1_)
        .other          _Z16resolve_plateauxiiPKhPiPKiS1_,@"STO_CUDA_ENTRY STV_DEFAULT"
_Z16resolve_plateauxiiPKhPiPKiS1_:
.text._Z16resolve_plateauxiiPKhPiPKiS1_:
[----:B------:R-:W-:Y:S01]  /*0000*/  LDC R1, c[0x0][0x37c] ;  /* 0x0000df00ff017b82 */ /* 0x000fe20000000800 */
[----:B------:R-:W0:Y:S07]  /*0010*/  S2R R18, SR_TID.Y ;  /* 0x0000000000127919 */ /* 0x000e2e0000002200 */
[----:B------:R-:W1:Y:S01]  /*0020*/  S2UR UR5, SR_CTAID.Y ;  /* 0x00000000000579c3 */ /* 0x000e620000002600 */
[----:B------:R-:W2:Y:S01]  /*0030*/  LDCU UR6, c[0x0][0x360] ;  /* 0x00006c00ff0677ac */ /* 0x000ea20008000800 */
[----:B------:R-:W-:Y:S01]  /*0040*/  BSSY.RECONVERGENT B0, `(.L_x_22) ;  /* 0x0000051000007945 */ /* 0x000fe20003800200 */
[----:B------:R-:W3:Y:S01]  /*0050*/  S2R R0, SR_TID.X ;  /* 0x0000000000007919 */ /* 0x000ee20000002100 */
[----:B------:R-:W-:Y:S01]  /*0060*/  CS2R R6, SRZ ;  /* 0x0000000000067805 */ /* 0x000fe2000001ff00 */
[----:B------:R-:W1:Y:S03]  /*0070*/  LDCU UR7, c[0x0][0x364] ;  /* 0x00006c80ff0777ac */ /* 0x000e660008000800 */
[----:B------:R-:W2:Y:S01]  /*0080*/  S2UR UR4, SR_CTAID.X ;  /* 0x00000000000479c3 */ /* 0x000ea20000002500 */
[----:B------:R-:W4:Y:S07]  /*0090*/  LDCU.64 UR10, c[0x0][0x358] ;  /* 0x00006b00ff0a77ac */ /* 0x000f2e0008000a00 */
[----:B------:R-:W5:Y:S01]  /*00a0*/  LDC.64 R2, c[0x0][0x380] ;  /* 0x0000e000ff027b82 */ /* 0x000f620000000a00 */
[----:B-1----:R-:W-:-:S06]  /*00b0*/  UIMAD UR5, UR5, UR7, URZ ;  /* 0x00000007050572a4 */ /* 0x002fcc000f8e02ff */
[----:B0-----:R-:W-:Y:S01]  /*00c0*/  VIADD R19, R18, UR5 ;  /* 0x0000000512137c36 */ /* 0x001fe20008000000 */
[----:B--2---:R-:W-:-:S06]  /*00d0*/  UIMAD UR4, UR4, UR6, URZ ;  /* 0x00000006040472a4 */ /* 0x004fcc000f8e02ff */
[----:B---3--:R-:W-:Y:S01]  /*00e0*/  VIADD R21, R0, UR4 ;  /* 0x0000000400157c36 */ /* 0x008fe20008000000 */
[----:B-----5:R-:W-:-:S04]  /*00f0*/  ISETP.GE.AND P0, PT, R19, R3, PT ;  /* 0x000000031300720c */ /* 0x020fc80003f06270 */
[----:B------:R-:W-:-:S13]  /*0100*/  ISETP.LT.AND P0, PT, R21, R2, !P0 ;  /* 0x000000021500720c */ /* 0x000fda0004701270 */
[----:B----4-:R-:W-:Y:S05]  /*0110*/  @!P0 BRA `(.L_x_23) ;  /* 0x00000004000c8947 */ /* 0x010fea0003800000 */
[----:B------:R-:W0:Y:S01]  /*0120*/  LDCU.64 UR6, c[0x0][0x388] ;  /* 0x00007100ff0677ac */ /* 0x000e220008000a00 */
[----:B------:R-:W1:Y:S01]  /*0130*/  LDC.64 R4, c[0x0][0x398] ;  /* 0x0000e600ff047b82 */ /* 0x000e620000000a00 */
[----:B------:R-:W-:Y:S01]  /*0140*/  VIADD R7, R18, 0x1 ;  /* 0x0000000112077836 */ /* 0x000fe20000000000 */
[----:B------:R-:W-:Y:S01]  /*0150*/  ISETP.NE.AND P2, PT, R19, RZ, PT ;  /* 0x000000ff1300720c */ /* 0x000fe20003f45270 */
[----:B------:R-:W-:Y:S01]  /*0160*/  VIADD R20, R0, 0x1 ;  /* 0x0000000100147836 */ /* 0x000fe20000000000 */
[----:B------:R-:W-:Y:S01]  /*0170*/  ISETP.GE.AND P3, PT, R21, 0x1, PT ;  /* 0x000000011500780c */ /* 0x000fe20003f66270 */
[----:B------:R-:W-:Y:S01]  /*0180*/  VIADD R6, R7, UR5 ;  /* 0x0000000507067c36 */ /* 0x000fe20008000000 */
[----:B------:R-:W-:Y:S01]  /*0190*/  ISETP.NE.OR P2, PT, R18, RZ, !P2 ;  /* 0x000000ff1200720c */ /* 0x000fe20005745670 */
[----:B------:R-:W-:Y:S01]  /*01a0*/  IMAD R27, R19, R2, R21 ;  /* 0x00000002131b7224 */ /* 0x000fe200078e0215 */
[----:B------:R-:W-:Y:S01]  /*01b0*/  ISETP.NE.OR P3, PT, R0, RZ, !P3 ;  /* 0x000000ff0000720c */ /* 0x000fe20005f65670 */
[----:B------:R-:W-:Y:S01]  /*01c0*/  VIADD R23, R20, UR4 ;  /* 0x0000000414177c36 */ /* 0x000fe20008000000 */
[----:B------:R-:W-:Y:S01]  /*01d0*/  ISETP.GE.U32.AND P1, PT, R6, R3, PT ;  /* 0x000000030600720c */ /* 0x000fe20003f26070 */
[----:B------:R-:W-:Y:S01]  /*01e0*/  IMAD.IADD R3, R27, 0x1, -R2 ;  /* 0x000000011b037824 */ /* 0x000fe200078e0a02 */
[----:B------:R-:W-:Y:S01]  /*01f0*/  SHF.R.S32.HI R6, RZ, 0x1f, R27 ;  /* 0x0000001fff067819 */ /* 0x000fe2000001141b */
[----:B------:R-:W2:Y:S01]  /*0200*/  LDC.64 R14, c[0x0][0x390] ;  /* 0x0000e400ff0e7b82 */ /* 0x000ea20000000a00 */
[----:B------:R-:W-:-:S02]  /*0210*/  ISETP.NE.OR P5, PT, R7, 0x10, P1 ;  /* 0x000000100700780c */ /* 0x000fc40000fa5670 */
[-C--:B------:R-:W-:Y:S02]  /*0220*/  ISETP.GE.AND P4, PT, R23, R2.reuse, PT ;  /* 0x000000021700720c */ /* 0x080fe40003f86270 */
[----:B0-----:R-:W-:Y:S02]  /*0230*/  IADD3 R12, P6, PT, R27, UR6, RZ ;  /* 0x000000061b0c7c10 */ /* 0x001fe4000ffde0ff */
[----:B------:R-:W-:Y:S02]  /*0240*/  ISETP.NE.OR P4, PT, R20, 0x10, P4 ;  /* 0x000000101400780c */ /* 0x000fe40002785670 */
[----:B------:R-:W-:Y:S02]  /*0250*/  IADD3.X R13, PT, PT, R6, UR7, RZ, P6, !PT ;  /* 0x00000007060d7c10 */ /* 0x000fe4000b7fe4ff */
[C---:B------:R-:W-:Y:S01]  /*0260*/  @!P2 IADD3 R6, P6, PT, R3.reuse, UR6, RZ ;  /* 0x000000060306ac10 */ /* 0x040fe2000ffde0ff */
[C-C-:B-1----:R-:W-:Y:S02]  /*0270*/  @!P2 IMAD.WIDE R8, R3.reuse, 0x4, R4.reuse ;  /* 0x000000040308a825 */ /* 0x142fe400078e0204 */
[----:B------:R-:W3:Y:S01]  /*0280*/  LDG.E.U8 R22, desc[UR10][R12.64] ;  /* 0x0000000a0c167981 */ /* 0x000ee2000c1e1100 */
[----:B------:R-:W-:Y:S01]  /*0290*/  @!P2 LEA.HI.X.SX32 R7, R3, UR7, 0x1, P6 ;  /* 0x000000070307ac11 */ /* 0x000fe2000b0f0eff */
[----:B------:R-:W-:Y:S01]  /*02a0*/  IMAD.WIDE R4, R27, 0x4, R4 ;  /* 0x000000041b047825 */ /* 0x000fe200078e0204 */
[----:B------:R-:W-:Y:S01]  /*02b0*/  @!P5 IADD3 R10, P6, PT, R12, R2, RZ ;  /* 0x000000020c0ad210 */ /* 0x000fe20007fde0ff */
[----:B------:R-:W4:Y:S04]  /*02c0*/  @!P2 LDG.E R8, desc[UR10][R8.64] ;  /* 0x0000000a0808a981 */ /* 0x000f28000c1e1900 */
[----:B------:R-:W4:Y:S01]  /*02d0*/  LDG.E R26, desc[UR10][R4.64] ;  /* 0x0000000a041a7981 */ /* 0x000f22000c1e1900 */
[C---:B------:R-:W-:Y:S01]  /*02e0*/  @!P5 LEA.HI.X.SX32 R11, R2.reuse, R13, 0x1, P6 ;  /* 0x0000000d020bd211 */ /* 0x040fe200030f0eff */
[----:B------:R-:W-:-:S02]  /*02f0*/  @!P5 IMAD.WIDE R16, R2, 0x4, R4 ;  /* 0x000000040210d825 */ /* 0x000fc400078e0204 */
[----:B------:R0:W4:Y:S04]  /*0300*/  @!P2 LDG.E.U8 R6, desc[UR10][R6.64] ;  /* 0x0000000a0606a981 */ /* 0x000128000c1e1100 */
[----:B------:R-:W4:Y:S04]  /*0310*/  @!P3 LDG.E.U8 R25, desc[UR10][R12.64+-0x1] ;  /* 0xffffff0a0c19b981 */ /* 0x000f28000c1e1100 */
[----:B------:R-:W4:Y:S04]  /*0320*/  @!P3 LDG.E R28, desc[UR10][R4.64+-0x4] ;  /* 0xfffffc0a041cb981 */ /* 0x000f28000c1e1900 */
[----:B------:R-:W4:Y:S04]  /*0330*/  @!P4 LDG.E.U8 R24, desc[UR10][R12.64+0x1] ;  /* 0x0000010a0c18c981 */ /* 0x000f28000c1e1100 */
[----:B------:R-:W4:Y:S04]  /*0340*/  @!P5 LDG.E.U8 R10, desc[UR10][R10.64] ;  /* 0x0000000a0a0ad981 */ /* 0x000f28000c1e1100 */
[----:B------:R1:W4:Y:S04]  /*0350*/  @!P5 LDG.E R16, desc[UR10][R16.64] ;  /* 0x0000000a1010d981 */ /* 0x000328000c1e1900 */
[----:B------:R1:W4:Y:S01]  /*0360*/  @!P4 LDG.E R12, desc[UR10][R4.64+0x4] ;  /* 0x0000040a040cc981 */ /* 0x000322000c1e1900 */
[----:B--2---:R-:W-:-:S06]  /*0370*/  IMAD.WIDE R14, R27, 0x4, R14 ;  /* 0x000000041b0e7825 */ /* 0x004fcc00078e020e */
[----:B------:R2:W5:Y:S01]  /*0380*/  LDG.E R14, desc[UR10][R14.64] ;  /* 0x0000000a0e0e7981 */ /* 0x000562000c1e1900 */
[----:B------:R-:W1:Y:S01]  /*0390*/  S2UR UR8, SR_CgaCtaId ;  /* 0x00000000000879c3 */ /* 0x000e620000008800 */
[----:B0-----:R-:W-:Y:S01]  /*03a0*/  IMAD.MOV.U32 R7, RZ, RZ, 0x12 ;  /* 0x00000012ff077424 */ /* 0x001fe200078e00ff */
[----:B------:R-:W-:Y:S02]  /*03b0*/  UMOV UR6, 0x400 ;  /* 0x0000040000067882 */ /* 0x000fe40000000000 */
[----:B------:R-:W-:Y:S01]  /*03c0*/  UIADD3 UR7, UPT, UPT, UR6, 0x144, URZ ;  /* 0x0000014406077890 */ /* 0x000fe2000fffe0ff */
[----:B------:R-:W-:-:S04]  /*03d0*/  IMAD R7, R18, R7, 0x12 ;  /* 0x0000001212077424 */ /* 0x000fc800078e0207 */
[----:B------:R-:W-:Y:S01]  /*03e0*/  IMAD.IADD R27, R7, 0x1, R0 ;  /* 0x00000001071b7824 */ /* 0x000fe200078e0200 */
[----:B-1----:R-:W-:Y:S02]  /*03f0*/  ULEA UR7, UR8, UR7, 0x18 ;  /* 0x0000000708077291 */ /* 0x002fe4000f8ec0ff */
[----:B------:R-:W-:-:S04]  /*0400*/  ULEA UR6, UR8, UR6, 0x18 ;  /* 0x0000000608067291 */ /* 0x000fc8000f8ec0ff */
[----:B------:R-:W-:Y:S01]  /*0410*/  LEA R17, R27, UR7, 0x2 ;  /* 0x000000071b117c11 */ /* 0x000fe2000f8e10ff */
[----:B------:R-:W-:Y:S01]  /*0420*/  IMAD R13, R19, R2, R21 ;  /* 0x00000002130d7224 */ /* 0x000fe200078e0215 */
[----:B------:R-:W-:Y:S01]  /*0430*/  PLOP3.LUT P1, PT, P1, PT, PT, 0x8, 0x80 ;  /* 0x000000000080781c */ /* 0x000fe20000f2e170 */
[----:B------:R-:W-:Y:S01]  /*0440*/  IMAD.IADD R5, R20, 0x1, R7 ;  /* 0x0000000114057824 */ /* 0x000fe200078e0207 */
[----:B------:R-:W-:Y:S01]  /*0450*/  @!P5 PLOP3.LUT P1, PT, PT, PT, PT, 0x80, 0x8 ;  /* 0x000000000008d81c */ /* 0x000fe20003f2f070 */
[C---:B------:R-:W-:Y:S01]  /*0460*/  IMAD.IADD R9, R13.reuse, 0x1, R2 ;  /* 0x000000010d097824 */ /* 0x040fe200078e0202 */
[--C-:B------:R-:W-:Y:S01]  /*0470*/  SHF.R.S32.HI R7, RZ, 0x1f, R13.reuse ;  /* 0x0000001fff077819 */ /* 0x100fe2000001140d */
[----:B------:R-:W-:Y:S01]  /*0480*/  VIADD R11, R13, 0xffffffff ;  /* 0xffffffff0d0b7836 */ /* 0x000fe20000000000 */
[----:B---3--:R-:W-:Y:S04]  /*0490*/  STS.U8 [R27+UR6+0x1], R22 ;  /* 0x000001161b007988 */ /* 0x008fe80008000006 */
[----:B----4-:R-:W-:Y:S04]  /*04a0*/  STS [R17+0x4], R26 ;  /* 0x0000041a11007388 */ /* 0x010fe80000000800 */
[----:B------:R0:W-:Y:S04]  /*04b0*/  @!P2 STS.U8 [R27+UR6+-0x11], R6 ;  /* 0xffffef061b00a988 */ /* 0x0001e80008000006 */
[----:B------:R2:W-:Y:S04]  /*04c0*/  @!P2 STS [R17+-0x44], R8 ;  /* 0xffffbc081100a388 */ /* 0x0005e80000000800 */
[----:B------:R2:W-:Y:S04]  /*04d0*/  @!P3 STS.U8 [R27+UR6], R25 ;  /* 0x000000191b00b988 */ /* 0x0005e80008000006 */
[----:B------:R2:W-:Y:S04]  /*04e0*/  @!P3 STS [R17], R28 ;  /* 0x0000001c1100b388 */ /* 0x0005e80000000800 */
[----:B------:R2:W-:Y:S04]  /*04f0*/  @!P4 STS.U8 [R27+UR6+0x2], R24 ;  /* 0x000002181b00c988 */ /* 0x0005e80008000006 */
[----:B------:R2:W-:Y:S04]  /*0500*/  @!P4 STS [R17+0x8], R12 ;  /* 0x0000080c1100c388 */ /* 0x0005e80000000800 */
[----:B------:R2:W-:Y:S04]  /*0510*/  @!P5 STS.U8 [R27+UR6+0x13], R10 ;  /* 0x0000130a1b00d988 */ /* 0x0005e80008000006 */
[----:B------:R2:W-:Y:S01]  /*0520*/  @!P5 STS [R17+0x4c], R16 ;  /* 0x00004c101100d388 */ /* 0x0005e20000000800 */
[----:B0-----:R-:W-:-:S02]  /*0530*/  IMAD.MOV.U32 R6, RZ, RZ, R13 ;  /* 0x000000ffff067224 */ /* 0x001fc400078e000d */
[----:B------:R-:W-:-:S07]  /*0540*/  VIADD R13, R13, 0x1 ;  /* 0x000000010d0d7836 */ /* 0x000fce0000000000 */
.L_x_23:
[----:B------:R-:W-:Y:S05]  /*0550*/  BSYNC.RECONVERGENT B0 ;  /* 0x0000000000007941 */ /* 0x000fea0003800200 */
.L_x_22:
[----:B------:R-:W0:Y:S01]  /*0560*/  S2UR UR6, SR_CgaCtaId ;  /* 0x00000000000679c3 */ /* 0x000e220000008800 */
[----:B------:R-:W-:Y:S01]  /*0570*/  UMOV UR4, 0x400 ;  /* 0x0000040000047882 */ /* 0x000fe20000000000 */
[----:B------:R-:W-:Y:S01]  /*0580*/  BSSY.RECONVERGENT B1, `(.L_x_24) ;  /* 0x0000057000017945 */ /* 0x000fe20003800200 */
[----:B------:R-:W-:Y:S01]  /*0590*/  UIADD3 UR5, UPT, UPT, UR4, 0x144, URZ ;  /* 0x0000014404057890 */ /* 0x000fe2000fffe0ff */
[----:B------:R-:W1:Y:S01]  /*05a0*/  LDCU UR7, c[0x0][0x380] ;  /* 0x00007000ff0777ac */ /* 0x000e620008000800 */
[----:B0-----:R-:W-:Y:S02]  /*05b0*/  ULEA UR4, UR6, UR4, 0x18 ;  /* 0x0000000406047291 */ /* 0x001fe4000f8ec0ff */
[----:B------:R-:W-:-:S04]  /*05c0*/  ULEA UR5, UR6, UR5, 0x18 ;  /* 0x0000000506057291 */ /* 0x000fc8000f8ec0ff */
[----:B------:R-:W-:Y:S02]  /*05d0*/  IMAD.U32 R0, RZ, RZ, UR4 ;  /* 0x00000004ff007e24 */ /* 0x000fe4000f8e00ff */
[C---:B------:R-:W-:Y:S02]  /*05e0*/  LEA R2, R5.reuse, UR5, 0x2 ;  /* 0x0000000505027c11 */ /* 0x040fe4000f8e10ff */
[----:B-12---:R-:W-:-:S07]  /*05f0*/  IMAD.IADD R8, R5, 0x1, R0 ;  /* 0x0000000105087824 */ /* 0x006fce00078e0200 */
.L_x_35:
[----:B------:R-:W-:Y:S06]  /*0600*/  BAR.SYNC.DEFER_BLOCKING 0x0 ;  /* 0x0000000000007b1d */ /* 0x000fec0000010000 */
[----:B------:R-:W-:Y:S01]  /*0610*/  BSSY.RECONVERGENT B0, `(.L_x_25) ;  /* 0x0000048000007945 */ /* 0x000fe20003800200 */
[----:B0-----:R0:W-:Y:S01]  /*0620*/  STS.U8 [R0+0x654], RZ ;  /* 0x000654ff00007388 */ /* 0x0011e20000000000 */
[----:B------:R-:W-:Y:S06]  /*0630*/  BAR.SYNC.DEFER_BLOCKING 0x0 ;  /* 0x0000000000007b1d */ /* 0x000fec0000010000 */
[----:B------:R-:W-:Y:S05]  /*0640*/  @!P0 BRA `(.L_x_26) ;  /* 0x0000000400108947 */ /* 0x000fea0003800000 */
[----:B------:R-:W1:Y:S02]  /*0650*/  LDS R15, [R2] ;  /* 0x00000000020f7984 */ /* 0x000e640000000800 */
[----:B-1----:R-:W-:-:S13]  /*0660*/  ISETP.GE.U32.AND P2, PT, R15, 0x2, PT ;  /* 0x000000020f00780c */ /* 0x002fda0003f46070 */
[----:B------:R-:W-:Y:S05]  /*0670*/  @!P2 BRA `(.L_x_26) ;  /* 0x000000040004a947 */ /* 0x000fea0003800000 */
[----:B------:R-:W1:Y:S01]  /*0680*/  LDS R5, [R2+-0x48] ;  /* 0xffffb80002057984 */ /* 0x000e620000000800 */
[----:B------:R-:W-:Y:S01]  /*0690*/  BSSY.RECONVERGENT B2, `(.L_x_27) ;  /* 0x0000015000027945 */ /* 0x000fe20003800200 */
[----:B------:R-:W-:Y:S02]  /*06a0*/  IMAD.MOV.U32 R10, RZ, RZ, R15 ;  /* 0x000000ffff0a7224 */ /* 0x000fe400078e000f */
[----:B------:R-:W2:Y:S04]  /*06b0*/  LDS R16, [R2+-0x4] ;  /* 0xfffffc0002107984 */ /* 0x000ea80000000800 */
[----:B------:R-:W3:Y:S04]  /*06c0*/  LDS R18, [R2+0x4] ;  /* 0x0000040002127984 */ /* 0x000ee80000000800 */
[----:B------:R-:W4:Y:S01]  /*06d0*/  LDS R4, [R2+0x48] ;  /* 0x0000480002047984 */ /* 0x000f220000000800 */
[----:B-1----:R-:W-:-:S04]  /*06e0*/  ISETP.GT.AND P4, PT, R5, RZ, PT ;  /* 0x000000ff0500720c */ /* 0x002fc80003f84270 */
[----:B------:R-:W-:Y:S02]  /*06f0*/  ISETP.EQ.OR P4, PT, R19, RZ, P4 ;  /* 0x000000ff1300720c */ /* 0x000fe40002782670 */
[----:B--2---:R-:W-:Y:S02]  /*0700*/  ISETP.GT.AND P2, PT, R16, RZ, PT ;  /* 0x000000ff1000720c */ /* 0x004fe40003f44270 */
[----:B---3--:R-:W-:Y:S02]  /*0710*/  ISETP.GT.AND P3, PT, R18, RZ, PT ;  /* 0x000000ff1200720c */ /* 0x008fe40003f64270 */
[----:B------:R-:W-:Y:S02]  /*0720*/  ISETP.LE.OR P2, PT, R21, RZ, P2 ;  /* 0x000000ff1500720c */ /* 0x000fe40001743670 */
[----:B----4-:R-:W-:Y:S02]  /*0730*/  ISETP.GT.OR P5, PT, R4, RZ, !P1 ;  /* 0x000000ff0400720c */ /* 0x010fe40004fa4670 */
[----:B------:R-:W-:-:S03]  /*0740*/  ISETP.GE.OR P3, PT, R23, UR7, P3 ;  /* 0x0000000717007c0c */ /* 0x000fc60009f66670 */
[----:B------:R-:W-:Y:S10]  /*0750*/  @P4 BRA `(.L_x_28) ;  /* 0x0000000000204947 */ /* 0x000ff40003800000 */
[----:B------:R-:W-:Y:S04]  /*0760*/  LDS.U8 R12, [R8+-0x12] ;  /* 0xffffee00080c7984 */ /* 0x000fe80000000000 */
[----:B------:R-:W1:Y:S02]  /*0770*/  LDS.U8 R17, [R8] ;  /* 0x0000000008117984 */ /* 0x000e640000000000 */
[----:B-1----:R-:W-:-:S13]  /*0780*/  ISETP.NE.AND P6, PT, R12, R17, PT ;  /* 0x000000110c00720c */ /* 0x002fda0003fc5270 */
[----:B------:R-:W-:-:S05]  /*0790*/  @!P6 VIADD R12, R5, 0xffffffff ;  /* 0xffffffff050ce836 */ /* 0x000fca0000000000 */
[----:B------:R-:W-:-:S04]  /*07a0*/  @!P6 ISETP.GE.AND P4, PT, R15, R12, PT ;  /* 0x0000000c0f00e20c */ /* 0x000fc80003f86270 */
[----:B------:R-:W-:-:S04]  /*07b0*/  @!P6 ISETP.GT.OR P4, PT, R15, 0x1, !P4 ;  /* 0x000000010f00e80c */ /* 0x000fc80006784670 */
[----:B-----5:R-:W-:Y:S02]  /*07c0*/  @!P6 SEL R14, R3, R14, P4 ;  /* 0x0000000e030ee207 */ /* 0x020fe40002000000 */
[----:B------:R-:W-:-:S07]  /*07d0*/  @!P6 SEL R10, R12, R15, P4 ;  /* 0x0000000f0c0ae207 */ /* 0x000fce0002000000 */
.L_x_28:
[----:B------:R-:W-:Y:S05]  /*07e0*/  BSYNC.RECONVERGENT B2 ;  /* 0x0000000000027941 */ /* 0x000fea0003800200 */
.L_x_27:
[----:B------:R-:W-:Y:S04]  /*07f0*/  BSSY.RECONVERGENT B2, `(.L_x_29) ;  /* 0x000000a000027945 */ /* 0x000fe80003800200 */
[----:B------:R-:W-:Y:S05]  /*0800*/  @P2 BRA `(.L_x_30) ;  /* 0x0000000000202947 */ /* 0x000fea0003800000 */
[----:B------:R-:W-:Y:S04]  /*0810*/  LDS.U8 R5, [R8+-0x1] ;  /* 0xffffff0008057984 */ /* 0x000fe80000000000 */
[----:B------:R-:W1:Y:S02]  /*0820*/  LDS.U8 R12, [R8] ;  /* 0x00000000080c7984 */ /* 0x000e640000000000 */
[----:B-1----:R-:W-:-:S13]  /*0830*/  ISETP.NE.AND P4, PT, R5, R12, PT ;  /* 0x0000000c0500720c */ /* 0x002fda0003f85270 */
[----:B------:R-:W-:-:S05]  /*0840*/  @!P4 VIADD R5, R16, 0xffffffff ;  /* 0xffffffff1005c836 */ /* 0x000fca0000000000 */
[----:B------:R-:W-:-:S04]  /*0850*/  @!P4 ISETP.GE.AND P2, PT, R10, R5, PT ;  /* 0x000000050a00c20c */ /* 0x000fc80003f46270 */
[----:B------:R-:W-:-:S04]  /*0860*/  @!P4 ISETP.GT.OR P2, PT, R10, 0x1, !P2 ;  /* 0x000000010a00c80c */ /* 0x000fc80005744670 */
[----:B------:R-:W-:Y:S02]  /*0870*/  @!P4 SEL R10, R5, R10, P2 ;  /* 0x0000000a050ac207 */ /* 0x000fe40001000000 */
[----:B-----5:R-:W-:-:S07]  /*0880*/  @!P4 SEL R14, R11, R14, P2 ;  /* 0x0000000e0b0ec207 */ /* 0x020fce0001000000 */
.L_x_30:
[----:B------:R-:W-:Y:S05]  /*0890*/  BSYNC.RECONVERGENT B2 ;  /* 0x0000000000027941 */ /* 0x000fea0003800200 */
.L_x_29:
[----:B------:R-:W-:Y:S04]  /*08a0*/  BSSY.RECONVERGENT B2, `(.L_x_31) ;  /* 0x000000a000027945 */ /* 0x000fe80003800200 */
[----:B------:R-:W-:Y:S05]  /*08b0*/  @P3 BRA `(.L_x_32) ;  /* 0x0000000000203947 */ /* 0x000fea0003800000 */
[----:B------:R-:W-:Y:S04]  /*08c0*/  LDS.U8 R5, [R8+0x1] ;  /* 0x0000010008057984 */ /* 0x000fe80000000000 */
[----:B------:R-:W1:Y:S02]  /*08d0*/  LDS.U8 R12, [R8] ;  /* 0x00000000080c7984 */ /* 0x000e640000000000 */
[----:B-1----:R-:W-:-:S13]  /*08e0*/  ISETP.NE.AND P3, PT, R5, R12, PT ;  /* 0x0000000c0500720c */ /* 0x002fda0003f65270 */
[----:B------:R-:W-:-:S05]  /*08f0*/  @!P3 VIADD R5, R18, 0xffffffff ;  /* 0xffffffff1205b836 */ /* 0x000fca0000000000 */
[----:B------:R-:W-:-:S04]  /*0900*/  @!P3 ISETP.GE.AND P2, PT, R10, R5, PT ;  /* 0x000000050a00b20c */ /* 0x000fc80003f46270 */
[----:B------:R-:W-:-:S04]  /*0910*/  @!P3 ISETP.GT.OR P2, PT, R10, 0x1, !P2 ;  /* 0x000000010a00b80c */ /* 0x000fc80005744670 */
[----:B------:R-:W-:Y:S02]  /*0920*/  @!P3 SEL R10, R5, R10, P2 ;  /* 0x0000000a050ab207 */ /* 0x000fe40001000000 */
[----:B-----5:R-:W-:-:S07]  /*0930*/  @!P3 SEL R14, R13, R14, P2 ;  /* 0x0000000e0d0eb207 */ /* 0x020fce0001000000 */
.L_x_32:
[----:B------:R-:W-:Y:S05]  /*0940*/  BSYNC.RECONVERGENT B2 ;  /* 0x0000000000027941 */ /* 0x000fea0003800200 */
.L_x_31:
        /* <DEDUP_REMOVED lines=10> */
.L_x_34:
[----:B------:R-:W-:Y:S05]  /*09f0*/  BSYNC.RECONVERGENT B2 ;  /* 0x0000000000027941 */ /* 0x000fea0003800200 */
.L_x_33:
[----:B------:R-:W-:Y:S01]  /*0a00*/  ISETP.NE.AND P2, PT, R10, R15, PT ;  /* 0x0000000f0a00720c */ /* 0x000fe20003f45270 */
[----:B------:R-:W-:-:S12]  /*0a10*/  IMAD.MOV.U32 R12, RZ, RZ, 0x1 ;  /* 0x00000001ff0c7424 */ /* 0x000fd800078e00ff */
[----:B------:R-:W0:Y:S01]  /*0a20*/  @P2 S2R R17, SR_CgaCtaId ;  /* 0x0000000000112919 */ /* 0x000e220000008800 */
[----:B------:R-:W1:Y:S01]  /*0a30*/  @P2 LDC.64 R4, c[0x4][RZ] ;  /* 0x01000000ff042b82 */ /* 0x000e620000000a00 */
[----:B------:R-:W-:Y:S01]  /*0a40*/  @P2 MOV R16, 0x400 ;  /* 0x0000040000102802 */ /* 0x000fe20000000f00 */
[----:B------:R-:W-:Y:S01]  /*0a50*/  @P2 IMAD.MOV.U32 R15, RZ, RZ, R10 ;  /* 0x000000ffff0f2224 */ /* 0x000fe200078e000a */
[----:B-1----:R1:W-:Y:S02]  /*0a60*/  @P2 STG.E.U8 desc[UR10][R4.64], R12 ;  /* 0x0000000c04002986 */ /* 0x0023e4000c10110a */
[----:B0-----:R-:W-:-:S05]  /*0a70*/  @P2 LEA R0, R17, R16, 0x18 ;  /* 0x0000001011002211 */ /* 0x001fca00078ec0ff */
[----:B------:R1:W-:Y:S02]  /*0a80*/  @P2 STS.U8 [R0+0x654], R12 ;  /* 0x0006540c00002388 */ /* 0x0003e40000000000 */
.L_x_26:
[----:B------:R-:W-:Y:S05]  /*0a90*/  BSYNC.RECONVERGENT B0 ;  /* 0x0000000000007941 */ /* 0x000fea0003800200 */
.L_x_25:
[----:B------:R-:W-:Y:S06]  /*0aa0*/  BAR.SYNC.DEFER_BLOCKING 0x0 ;  /* 0x0000000000007b1d */ /* 0x000fec0000010000 */
[----:B------:R-:W-:Y:S04]  /*0ab0*/  @P0 STS [R2], R15 ;  /* 0x0000000f02000388 */ /* 0x000fe80000000800 */
[----:B-1----:R-:W1:Y:S02]  /*0ac0*/  LDS.U8 R4, [R0+0x654] ;  /* 0x0006540000047984 */ /* 0x002e640000000000 */
[----:B-1----:R-:W-:-:S13]  /*0ad0*/  ISETP.NE.AND P2, PT, R4, RZ, PT ;  /* 0x000000ff0400720c */ /* 0x002fda0003f45270 */
[----:B------:R-:W-:Y:S05]  /*0ae0*/  @P2 BRA `(.L_x_35) ;  /* 0xfffffff800c42947 */ /* 0x000fea000383ffff */
[----:B------:R-:W-:Y:S05]  /*0af0*/  BSYNC.RECONVERGENT B1 ;  /* 0x0000000000017941 */ /* 0x000fea0003800200 */
.L_x_24:
[----:B------:R-:W-:Y:S05]  /*0b00*/  @!P0 EXIT ;  /* 0x000000000000894d */ /* 0x000fea0003800000 */
[----:B------:R-:W1:Y:S01]  /*0b10*/  LDS R3, [R2] ;  /* 0x0000000002037984 */ /* 0x000e620000000800 */
[----:B------:R-:W2:Y:S01]  /*0b20*/  LDCU.64 UR4, c[0x0][0x390] ;  /* 0x00007200ff0477ac */ /* 0x000ea20008000a00 */
[C---:B0-----:R-:W-:Y:S01]  /*0b30*/  IMAD.SHL.U32 R0, R6.reuse, 0x4, RZ ;  /* 0x0000000406007824 */ /* 0x041fe200078e00ff */
[----:B------:R-:W-:Y:S01]  /*0b40*/  SHF.L.U64.HI R7, R6, 0x2, R7 ;  /* 0x0000000206077819 */ /* 0x000fe20000010207 */
[----:B------:R-:W0:Y:S03]  /*0b50*/  LDCU.64 UR6, c[0x0][0x3a0] ;  /* 0x00007400ff0677ac */ /* 0x000e260008000a00 */
[C---:B--2---:R-:W-:Y:S02]  /*0b60*/  IADD3 R4, P0, PT, R0.reuse, UR4, RZ ;  /* 0x0000000400047c10 */ /* 0x044fe4000ff1e0ff */
[----:B0-----:R-:W-:Y:S02]  /*0b70*/  IADD3 R6, P1, PT, R0, UR6, RZ ;  /* 0x0000000600067c10 */ /* 0x001fe4000ff3e0ff */
[----:B------:R-:W-:-:S02]  /*0b80*/  IADD3.X R5, PT, PT, R7, UR5, RZ, P0, !PT ;  /* 0x0000000507057c10 */ /* 0x000fc400087fe4ff */
[----:B------:R-:W-:-:S03]  /*0b90*/  IADD3.X R7, PT, PT, R7, UR7, RZ, P1, !PT ;  /* 0x0000000707077c10 */ /* 0x000fc60008ffe4ff */
[----:B-----5:R-:W-:Y:S04]  /*0ba0*/  STG.E desc[UR10][R4.64], R14 ;  /* 0x0000000e04007986 */ /* 0x020fe8000c10190a */
[----:B-1----:R-:W-:Y:S01]  /*0bb0*/  STG.E desc[UR10][R6.64], R3 ;  /* 0x0000000306007986 */ /* 0x002fe2000c10190a */
[----:B------:R-:W-:Y:S05]  /*0bc0*/  EXIT ;  /* 0x000000000000794d */ /* 0x000fea0003800000 */
.L_x_36:
        /* <DEDUP_REMOVED lines=11> */
.L_x_40:


//--------------------- .text._Z16initialise_stateiiPKhPiS1_ --------------------------
	.section	.text._Z16initialise_stateiiPKhPiS1_,"ax",@progbits
	.align	128
        .global         _Z16initialise_stateiiPKhPiS1_
        .type           _Z16initialise_stateiiPKhPiS1_,@function
        .size           _Z16initialise_stateiiPKhPiS1_,(.L_x_41 - _Z16initialise_stateiiPKhPiS1_)
        .other          _Z16initialise_stateiiPKhPiS1_,@"STO_CUDA_ENTRY STV_DEFAULT"
_Z16initialise_stateiiPKhPiS1_:
.text._Z16initialise_stateiiPKhPiS1_:
        /* <DEDUP_REMOVED lines=13> */
[----:B------:R-:W0:Y:S01]  /*00d0*/  LDCU.64 UR6, c[0x0][0x388] ;  /* 0x00007100ff0677ac */ /* 0x000e220008000a00 */
[C---:B------:R-:W-:Y:S01]  /*00e0*/  ISETP.NE.AND P0, PT, R6.reuse, RZ, PT ;  /* 0x000000ff0600720c */ /* 0x040fe20003f05270 */
[----:B------:R-:W-:Y:S01]  /*00f0*/  IMAD R5, R6, R2, R7 ;  /* 0x0000000206057224 */ /* 0x000fe200078e0207 */
[----:B------:R-:W-:Y:S01]  /*0100*/  ISETP.GE.AND P3, PT, R7, 0x1, PT ;  /* 0x000000010700780c */ /* 0x000fe20003f66270 */
[----:B------:R-:W1:Y:S10]  /*0110*/  LDCU.64 UR4, c[0x0][0x358] ;  /* 0x00006b00ff0477ac */ /* 0x000e740008000a00 */
[C---:B------:R-:W-:Y:S01]  /*0120*/  @P0 IMAD.IADD R16, R5.reuse, 0x1, -R2 ;  /* 0x0000000105100824 */ /* 0x040fe200078e0a02 */
[----:B0-----:R-:W-:-:S04]  /*0130*/  IADD3 R12, P1, PT, R5, UR6, RZ ;  /* 0x00000006050c7c10 */ /* 0x001fc8000ff3e0ff */
[C---:B------:R-:W-:Y:S02]  /*0140*/  @P0 IADD3 R14, P2, PT, R16.reuse, UR6, RZ ;  /* 0x00000006100e0c10 */ /* 0x040fe4000ff5e0ff */
[----:B------:R-:W-:Y:S02]  /*0150*/  LEA.HI.X.SX32 R13, R5, UR7, 0x1, P1 ;  /* 0x00000007050d7c11 */ /* 0x000fe400088f0eff */
[----:B------:R-:W-:-:S03]  /*0160*/  @P0 LEA.HI.X.SX32 R15, R16, UR7, 0x1, P2 ;  /* 0x00000007100f0c11 */ /* 0x000fc600090f0eff */
[----:B-1----:R-:W2:Y:S04]  /*0170*/  LDG.E.U8 R0, desc[UR4][R12.64] ;  /* 0x000000040c007981 */ /* 0x002ea8000c1e1100 */
[----:B------:R-:W3:Y:S01]  /*0180*/  @P0 LDG.E.U8 R4, desc[UR4][R14.64] ;  /* 0x000000040e040981 */ /* 0x000ee2000c1e1100 */
[----:B------:R-:W-:Y:S02]  /*0190*/  VIADD R7, R7, 0x1 ;  /* 0x0000000107077836 */ /* 0x000fe40000000000 */
[----:B------:R-:W-:Y:S01]  /*01a0*/  VIADD R6, R6, 0x1 ;  /* 0x0000000106067836 */ /* 0x000fe20000000000 */
[----:B------:R-:W4:Y:S02]  /*01b0*/  @P3 LDG.E.U8 R8, desc[UR4][R12.64+-0x1] ;  /* 0xffffff040c083981 */ /* 0x000f24000c1e1100 */
[----:B------:R-:W-:-:S02]  /*01c0*/  ISETP.GE.AND P1, PT, R7, R2, PT ;  /* 0x000000020700720c */ /* 0x000fc40003f26270 */
[----:B------:R-:W-:-:S11]  /*01d0*/  ISETP.GE.U32.AND P2, PT, R6, R3, PT ;  /* 0x000000030600720c */ /* 0x000fd60003f46070 */
[----:B------:R0:W5:Y:S02]  /*01e0*/  @!P1 LDG.E.U8 R6, desc[UR4][R12.64+0x1] ;  /* 0x000001040c069981 */ /* 0x000164000c1e1100 */
[----:B------:R-:W-:-:S04]  /*01f0*/  @!P2 IADD3 R10, P4, PT, R12, R2, RZ ;  /* 0x000000020c0aa210 */ /* 0x000fc80007f9e0ff */
[----:B------:R-:W-:-:S05]  /*0200*/  @!P2 LEA.HI.X.SX32 R11, R2, R13, 0x1, P4 ;  /* 0x0000000d020ba211 */ /* 0x000fca00020f0eff */
[----:B------:R1:W5:Y:S01]  /*0210*/  @!P2 LDG.E.U8 R10, desc[UR4][R10.64] ;  /* 0x000000040a0aa981 */ /* 0x000362000c1e1100 */
[----:B0-----:R-:W-:Y:S02]  /*0220*/  IMAD.MOV.U32 R12, RZ, RZ, R5 ;  /* 0x000000ffff0c7224 */ /* 0x001fe400078e0005 */
[----:B-1----:R-:W-:Y:S01]  /*0230*/  IMAD.MOV.U32 R11, RZ, RZ, RZ ;  /* 0x000000ffff0b7224 */ /* 0x002fe200078e00ff */
[----:B--2---:R-:W-:Y:S02]  /*0240*/  PRMT R3, R0, 0x7610, R3 ;  /* 0x0000761000037816 */ /* 0x004fe40000000003 */
[----:B---3--:R-:W-:-:S04]  /*0250*/  @P0 VIMNMX.U16x2 R7, PT, PT, R4, R0, PT ;  /* 0x0000000004070248 */ /* 0x008fc80003fe0200 */
[----:B------:R-:W-:-:S04]  /*0260*/  @P0 PRMT R3, R7, 0x7610, R3 ;  /* 0x0000761007030816 */ /* 0x000fc80000000003 */
[----:B------:R-:W-:-:S04]  /*0270*/  @P3 LOP3.LUT R14, R3, 0xff, RZ, 0xc0, !PT ;  /* 0x000000ff030e3812 */ /* 0x000fc800078ec0ff */
[----:B----4-:R-:W-:-:S04]  /*0280*/  @P3 VIMNMX.U16x2 R7, PT, PT, R8, R14, PT ;  /* 0x0000000e08073248 */ /* 0x010fc80003fe0200 */
[----:B------:R-:W-:-:S04]  /*0290*/  @P3 PRMT R3, R7, 0x7610, R3 ;  /* 0x0000761007033816 */ /* 0x000fc80000000003 */
[----:B------:R-:W-:-:S04]  /*02a0*/  @!P1 LOP3.LUT R18, R3, 0xff, RZ, 0xc0, !PT ;  /* 0x000000ff03129812 */ /* 0x000fc800078ec0ff */
[----:B-----5:R-:W-:-:S04]  /*02b0*/  @!P1 VIMNMX.U16x2 R7, PT, PT, R6, R18, PT ;  /* 0x0000001206079248 */ /* 0x020fc80003fe0200 */
[----:B------:R-:W-:Y:S02]  /*02c0*/  @!P1 PRMT R3, R7, 0x7610, R3 ;  /* 0x0000761007039816 */ /* 0x000fe40000000003 */
[----:B------:R-:W-:Y:S02]  /*02d0*/  @P0 ISETP.GT.U32.AND P5, PT, R4, R0, PT ;  /* 0x000000000400020c */ /* 0x000fe40003fa4070 */
[----:B------:R-:W-:Y:S02]  /*02e0*/  @!P2 LOP3.LUT R4, R3, 0xff, RZ, 0xc0, !PT ;  /* 0x000000ff0304a812 */ /* 0x000fe400078ec0ff */
[----:B------:R-:W-:Y:S02]  /*02f0*/  ISETP.GT.U32.OR P4, PT, R6, R18, P1 ;  /* 0x000000120600720c */ /* 0x000fe40000f84470 */
[----:B------:R-:W-:Y:S02]  /*0300*/  @!P2 VIMNMX.U16x2 R6, PT, PT, R10, R4, PT ;  /* 0x000000040a06a248 */ /* 0x000fe40003fe0200 */
[----:B------:R-:W-:-:S02]  /*0310*/  ISETP.GT.U32.OR P6, PT, R8, R14, !P3 ;  /* 0x0000000e0800720c */ /* 0x000fc40005fc4470 */
[----:B------:R-:W-:Y:S01]  /*0320*/  @!P2 PRMT R3, R6, 0x7610, R3 ;  /* 0x000076100603a816 */ /* 0x000fe20000000003 */
[----:B------:R-:W0:Y:S01]  /*0330*/  LDC.64 R8, c[0x0][0x398] ;  /* 0x0000e600ff087b82 */ /* 0x000e220000000a00 */
[----:B------:R-:W-:Y:S02]  /*0340*/  @P0 SEL R12, R5, R16, P5 ;  /* 0x00000010050c0207 */ /* 0x000fe40002800000 */
[----:B------:R-:W-:Y:S02]  /*0350*/  ISETP.GT.U32.OR P0, PT, R10, R4, P2 ;  /* 0x000000040a00720c */ /* 0x000fe40001704470 */
[----:B------:R-:W-:-:S03]  /*0360*/  LOP3.LUT R3, R3, 0xff, RZ, 0xc0, !PT ;  /* 0x000000ff03037812 */ /* 0x000fc600078ec0ff */
[----:B------:R-:W1:Y:S01]  /*0370*/  LDC.64 R6, c[0x0][0x390] ;  /* 0x0000e400ff067b82 */ /* 0x000e620000000a00 */
[----:B------:R-:W-:Y:S01]  /*0380*/  ISETP.GE.U32.AND P3, PT, R3, R0, PT ;  /* 0x000000000300720c */ /* 0x000fe20003f66070 */
[C---:B------:R-:W-:Y:S02]  /*0390*/  @!P6 VIADD R12, R5.reuse, 0xffffffff ;  /* 0xffffffff050ce836 */ /* 0x040fe40000000000 */
[----:B------:R-:W-:-:S04]  /*03a0*/  @!P4 VIADD R12, R5, 0x1 ;  /* 0x00000001050cc836 */ /* 0x000fc80000000000 */
[----:B------:R-:W-:-:S06]  /*03b0*/  @!P0 IMAD.IADD R12, R5, 0x1, R2 ;  /* 0x00000001050c8824 */ /* 0x000fcc00078e0202 */
[----:B------:R-:W-:Y:S01]  /*03c0*/  @P3 IMAD.MOV.U32 R0, RZ, RZ, 0x3 ;  /* 0x00000003ff003424 */ /* 0x000fe200078e00ff */
[CC--:B------:R-:W-:Y:S02]  /*03d0*/  @P3 ISETP.GE.AND P1, PT, R12.reuse, R5.reuse, PT ;  /* 0x000000050c00320c */ /* 0x0c0fe40003f26270 */
[----:B------:R-:W-:Y:S02]  /*03e0*/  @P3 ISETP.GT.AND P0, PT, R12, R5, PT ;  /* 0x000000050c00320c */ /* 0x000fe40003f04270 */
[----:B------:R-:W-:Y:S02]  /*03f0*/  @P3 SEL R0, R0, 0x1, !P1 ;  /* 0x0000000100003807 */ /* 0x000fe40004800000 */
[C---:B------:R-:W-:Y:S02]  /*0400*/  @P3 VIMNMX R12, PT, PT, R5.reuse, R12, !PT ;  /* 0x0000000c050c3248 */ /* 0x040fe40007fe0100 */
[----:B------:R-:W-:Y:S01]  /*0410*/  @P3 SEL R11, R0, 0x2, !P0 ;  /* 0x00000002000b3807 */ /* 0x000fe20004000000 */
[----:B-1----:R-:W-:-:S04]  /*0420*/  IMAD.WIDE R2, R5, 0x4, R6 ;  /* 0x0000000405027825 */ /* 0x002fc800078e0206 */
[----:B0-----:R-:W-:Y:S01]  /*0430*/  IMAD.WIDE R4, R5, 0x4, R8 ;  /* 0x0000000405047825 */ /* 0x001fe200078e0208 */
[----:B------:R-:W-:Y:S04]  /*0440*/  STG.E desc[UR4][R2.64], R12 ;  /* 0x0000000c02007986 */ /* 0x000fe8000c101904 */
[----:B------:R-:W-:Y:S01]  /*0450*/  STG.E desc[UR4][R4.64], R11 ;  /* 0x0000000b04007986 */ /* 0x000fe2000c101904 */
[----:B------:R-:W-:Y:S05]  /*0460*/  EXIT ;  /* 0x000000000000794d */ /* 0x000fea0003800000 */
.L_x_37:
        /* <DEDUP_REMOVED lines=9> */
.L_x_41:


//--------------------- .nv.shared.reserved.0     --------------------------
	.section	.nv.shared.reserved.0,"aw",@nobits
	.weak		__nv_reservedSMEM_offset_0_alias
	.size		__nv_reservedSMEM_offset_0_alias, 0, 64
	.other		__nv_reservedSMEM_offset_0_alias,@"STO_CUDA_RESERVED_SHARED STV_DEFAULT"
__nv_reservedSMEM_offset_0_alias:
	.zero		0
	.zero		64


//--------------------- .nv.global                --------------------------
	.section	.nv.global,"aw",@nobits
.nv.global:
	.type		change,@object
	.size		change,(.L_0 - change)
change:
	.zero		1
.L_0:


//--------------------- .nv.shared._Z16resolve_plateauxiiPKhPiPKiS1_ --------------------------
	.section	.nv.shared._Z16resolve_plateauxiiPKhPiPKiS1_,"aw",@nobits
	.sectionflags	@""
	.align	4
.nv.shared._Z16resolve_plateauxiiPKhPiPKiS1_:
	.zero		2645


//--------------------- .nv.constant0._Z20unify_plateau_labelsiiPiPKi --------------------------
	.section	.nv.constant0._Z20unify_plateau_labelsiiPiPKi,"a",@progbits
	.sectionflags	@""
	.align	4
.nv.constant0._Z20unify_plateau_labelsiiPiPKi:
	.zero		920


//--------------------- .nv.constant0._Z16propagate_labelsiiPi --------------------------
	.section	.nv.constant0._Z16propagate_labelsiiPi,"a",@progbits
	.sectionflags	@""
	.align	4
.nv.constant0._Z16propagate_labelsiiPi:
	.zero		912


//--------------------- .nv.constant0._Z16resolve_plateauxiiPKhPiPKiS1_ --------------------------
	.section	.nv.constant0._Z16resolve_plateauxiiPKhPiPKiS1_,"a",@progbits
	.sectionflags	@""
	.align	4
.nv.constant0._Z16resolve_plateauxiiPKhPiPKiS1_:
	.zero		936


//--------------------- .nv.constant0._Z16initialise_stateiiPKhPiS1_ --------------------------
	.section	.nv.constant0._Z16initialise_stateiiPKhPiS1_,"a",@progbits
	.sectionflags	@""
	.align	4
.nv.constant0._Z16initialise_stateiiPKhPiS1_:
	.zero		928


//--------------------- SYMBOLS --------------------------

	.type		.nv.reservedSmem.offset0,@object
	.size		.nv.reservedSmem.offset0,0x4
	.type		.nv.reservedSmem.cap,@object
	.size		.nv.reservedSmem.cap,0x4
